	.headerflags	@"EF_CUDA_TEXMODE_UNIFIED EF_CUDA_64BIT_ADDRESS EF_CUDA_SM86 EF_CUDA_VIRTUAL_SM(EF_CUDA_SM86)"
	.elftype	@"ET_EXEC"


//--------------------- .nv.info                  --------------------------
	.section	.nv.info,"",@"SHT_CUDA_INFO"
	.align	4


	//----- nvinfo : EIATTR_REGCOUNT
	.align		4
        /*0000*/ 	.byte	0x04, 0x2f
        /*0002*/ 	.short	(.L_1 - .L_0)
	.align		4
.L_0:
        /*0004*/ 	.word	index@(triton_mm)
        /*0008*/ 	.word	0x00000080


	//----- nvinfo : EIATTR_MIN_STACK_SIZE
	.align		4
.L_1:
        /*000c*/ 	.byte	0x04, 0x12
        /*000e*/ 	.short	(.L_3 - .L_2)
	.align		4
.L_2:
        /*0010*/ 	.word	index@(triton_mm)
        /*0014*/ 	.word	0x00000000


	//----- nvinfo : EIATTR_FRAME_SIZE
	.align		4
.L_3:
        /*0018*/ 	.byte	0x04, 0x11
        /*001a*/ 	.short	(.L_5 - .L_4)
	.align		4
.L_4:
        /*001c*/ 	.word	index@(triton_mm)
        /*0020*/ 	.word	0x00000000


	//----- nvinfo : EIATTR_MIN_STACK_SIZE
	.align		4
.L_5:
        /*0024*/ 	.byte	0x04, 0x12
        /*0026*/ 	.short	(.L_7 - .L_6)
	.align		4
.L_6:
        /*0028*/ 	.word	index@(triton_mm)
        /*002c*/ 	.word	0x00000000
.L_7:


//--------------------- .nv.info.triton_mm        --------------------------
	.section	.nv.info.triton_mm,"",@"SHT_CUDA_INFO"
	.sectionflags	@""
	.align	4


	//----- nvinfo : EIATTR_CUDA_API_VERSION
	.align		4
        /*0000*/ 	.byte	0x04, 0x37
        /*0002*/ 	.short	(.L_9 - .L_8)
.L_8:
        /*0004*/ 	.word	0x0000007c


	//----- nvinfo : EIATTR_SW2861232_WAR
	.align		4
.L_9:
        /*0008*/ 	.byte	0x01, 0x35
	.zero		2


	//----- nvinfo : EIATTR_PARAM_CBANK
	.align		4
        /*000c*/ 	.byte	0x04, 0x0a
        /*000e*/ 	.short	(.L_11 - .L_10)
	.align		4
.L_10:
        /*0010*/ 	.word	index@(.nv.constant0.triton_mm)
        /*0014*/ 	.short	0x0160
        /*0016*/ 	.short	0x0020


	//----- nvinfo : EIATTR_CBANK_PARAM_SIZE
	.align		4
.L_11:
        /*0018*/ 	.byte	0x03, 0x19
        /*001a*/ 	.short	0x0020


	//----- nvinfo : EIATTR_KPARAM_INFO
	.align		4
        /*001c*/ 	.byte	0x04, 0x17
        /*001e*/ 	.short	(.L_13 - .L_12)
.L_12:
        /*0020*/ 	.word	0x00000000
        /*0024*/ 	.short	0x0003
        /*0026*/ 	.short	0x0018
        /*0028*/ 	.byte	0x00, 0xf4, 0x21, 0x00


	//----- nvinfo : EIATTR_KPARAM_INFO
	.align		4
.L_13:
        /*002c*/ 	.byte	0x04, 0x17
        /*002e*/ 	.short	(.L_15 - .L_14)
.L_14:
        /*0030*/ 	.word	0x00000000
        /*0034*/ 	.short	0x0002
        /*0036*/ 	.short	0x0010
        /*0038*/ 	.byte	0x00, 0xf4, 0x21, 0x00


	//----- nvinfo : EIATTR_KPARAM_INFO
	.align		4
.L_15:
        /*003c*/ 	.byte	0x04, 0x17
        /*003e*/ 	.short	(.L_17 - .L_16)
.L_16:
        /*0040*/ 	.word	0x00000000
        /*0044*/ 	.short	0x0001
        /*0046*/ 	.short	0x0008
        /*0048*/ 	.byte	0x00, 0xf4, 0x21, 0x00


	//----- nvinfo : EIATTR_KPARAM_INFO
	.align		4
.L_17:
        /*004c*/ 	.byte	0x04, 0x17
        /*004e*/ 	.short	(.L_19 - .L_18)
.L_18:
        /*0050*/ 	.word	0x00000000
        /*0054*/ 	.short	0x0000
        /*0056*/ 	.short	0x0000
        /*0058*/ 	.byte	0x00, 0xf4, 0x21, 0x00


	//----- nvinfo : EIATTR_MAXREG_COUNT
	.align		4
.L_19:
        /*005c*/ 	.byte	0x03, 0x1b
        /*005e*/ 	.short	0x00ff


	//----- nvinfo : EIATTR_EXIT_INSTR_OFFSETS
	.align		4
        /*0060*/ 	.byte	0x04, 0x1c
        /*0062*/ 	.short	(.L_21 - .L_20)


	//   ....[0]....
.L_20:
        /*0064*/ 	.word	0x00003120


	//   ....[1]....
        /*0068*/ 	.word	0x00003170


	//----- nvinfo : EIATTR_REQNTID
	.align		4
.L_21:
        /*006c*/ 	.byte	0x04, 0x10
        /*006e*/ 	.short	(.L_23 - .L_22)
.L_22:
        /*0070*/ 	.word	0x00000080
        /*0074*/ 	.word	0x00000001
        /*0078*/ 	.word	0x00000001
.L_23:


//--------------------- .nv.callgraph             --------------------------
	.section	.nv.callgraph,"",@"SHT_CUDA_CALLGRAPH"
	.align	4
	.sectionentsize	8
	.align		4
        /*0000*/ 	.word	0x00000000
	.align		4
        /*0004*/ 	.word	0xffffffff
	.align		4
        /*0008*/ 	.word	0x00000000
	.align		4
        /*000c*/ 	.word	0xfffffffe
	.align		4
        /*0010*/ 	.word	0x00000000
	.align		4
        /*0014*/ 	.word	0xfffffffd
	.align		4
        /*0018*/ 	.word	0x00000000
	.align		4
        /*001c*/ 	.word	0xfffffffc


//--------------------- .nv.rel.action            --------------------------
	.section	.nv.rel.action,"",@"SHT_CUDA_RELOCINFO"
	.align	8
	.sectionentsize	8
        /*0000*/ 	.byte	0x73, 0x00, 0x00, 0x00, 0x00, 0x00, 0x00, 0x00, 0x00, 0x00, 0x00, 0x11, 0x25, 0x00, 0x05, 0x36


//--------------------- .nv.constant0.triton_mm   --------------------------
	.section	.nv.constant0.triton_mm,"a",@progbits
	.sectionflags	@""
	.align	4
.nv.constant0.triton_mm:
	.zero		384


//--------------------- .text.triton_mm           --------------------------
	.section	.text.triton_mm,"ax",@progbits
	.sectionflags	@"SHF_BARRIERS=1"
	.sectioninfo	@"SHI_REGISTERS=128"
	.align	128
        .global         triton_mm
        .type           triton_mm,@function
        .size           triton_mm,(.L_x_2 - triton_mm)
        .other          triton_mm,@"STO_CUDA_ENTRY STV_DEFAULT"
triton_mm:
.text.triton_mm:
[----:B------:R-:W-:Y:S02]  /*0000*/  IMAD.MOV.U32 R1, RZ, RZ, c[0x0][0x28] ;  /* 0x00000a00ff017624 */ /* 0x000fe400078e00ff */
[----:B------:R-:W1:Y:S01]  /*0010*/  S2R R9, SR_CTAID.X ;  /* 0x0000000000097919 */ /* 0x000e620000002500 */
[----:B------:R-:W-:Y:S01]  /*0020*/  IMAD.MOV.U32 R5, RZ, RZ, 0x8 ;  /* 0x00000008ff057424 */ /* 0x000fe200078e00ff */
[----:B------:R-:W-:Y:S01]  /*0030*/  ULDC.64 UR8, c[0x0][0x118] ;  /* 0x0000460000087ab9 */ /* 0x000fe20000000a00 */
[----:B------:R-:W-:Y:S01]  /*0040*/  IMAD.MOV.U32 R78, RZ, RZ, 0x2 ;  /* 0x00000002ff4e7424 */ /* 0x000fe200078e00ff */
[----:B------:R-:W2:Y:S01]  /*0050*/  S2R R14, SR_TID.X ;  /* 0x00000000000e7919 */ /* 0x000ea20000002100 */
[----:B------:R-:W-:Y:S01]  /*0060*/  UMOV UR4, 0xffffffff ;  /* 0xffffffff00047882 */ /* 0x000fe20000000000 */
[C---:B-1----:R-:W-:Y:S01]  /*0070*/  IMAD.HI R0, R9.reuse, 0x66666667, RZ ;  /* 0x6666666709007827 */ /* 0x042fe200078e02ff */
[----:B------:R-:W-:-:S03]  /*0080*/  ISETP.GE.AND P2, PT, R9, RZ, PT ;  /* 0x000000ff0900720c */ /* 0x000fc60003f46270 */
[----:B--2---:R-:W-:Y:S01]  /*0090*/  IMAD.SHL.U32 R12, R14, 0x8, RZ ;  /* 0x000000080e0c7824 */ /* 0x004fe200078e00ff */
[----:B------:R-:W-:Y:S02]  /*00a0*/  SHF.R.U32.HI R3, RZ, 0x1f, R0 ;  /* 0x0000001fff037819 */ /* 0x000fe40000011600 */
[----:B------:R-:W-:Y:S02]  /*00b0*/  SHF.R.U32.HI R76, RZ, 0x2, R14 ;  /* 0x00000002ff4c7819 */ /* 0x000fe4000001160e */
[----:B------:R-:W-:Y:S02]  /*00c0*/  LEA.HI.SX32 R0, R0, R3, 0x17 ;  /* 0x0000000300007211 */ /* 0x000fe400078fbaff */
[----:B------:R-:W-:-:S03]  /*00d0*/  LOP3.LUT R101, R12, 0x18, RZ, 0xc0, !PT ;  /* 0x000000180c657812 */ /* 0x000fc600078ec0ff */
[C---:B------:R-:W-:Y:S02]  /*00e0*/  IMAD R2, R0.reuse, -0x8, R5 ;  /* 0xfffffff800027824 */ /* 0x040fe400078e0205 */
[----:B------:R-:W-:-:S03]  /*00f0*/  IMAD R7, R0, -0x500, R9 ;  /* 0xfffffb0000077824 */ /* 0x000fc600078e0209 */
[----:B------:R-:W-:-:S04]  /*0100*/  IMNMX R4, R2, 0x8, PT ;  /* 0x0000000802047817 */ /* 0x000fc80003800200 */
[-C--:B------:R-:W-:Y:S02]  /*0110*/  IABS R11, R4.reuse ;  /* 0x00000004000b7213 */ /* 0x080fe40000000000 */
[----:B------:R-:W-:Y:S02]  /*0120*/  IABS R8, R4 ;  /* 0x0000000400087213 */ /* 0x000fe40000000000 */
[----:B------:R-:W1:Y:S08]  /*0130*/  I2F.RP R5, R11 ;  /* 0x0000000b00057306 */ /* 0x000e700000209400 */
[----:B-1----:R-:W1:Y:S02]  /*0140*/  MUFU.RCP R5, R5 ;  /* 0x0000000500057308 */ /* 0x002e640000001000 */
[----:B-1----:R-:W-:-:S02]  /*0150*/  IADD3 R2, R5, 0xffffffe, RZ ;  /* 0x0ffffffe05027810 */ /* 0x002fc40007ffe0ff */
[----:B------:R-:W-:-:S04]  /*0160*/  IABS R5, R7 ;  /* 0x0000000700057213 */ /* 0x000fc80000000000 */
[----:B------:R1:W2:Y:S01]  /*0170*/  F2I.FTZ.U32.TRUNC.NTZ R3, R2 ;  /* 0x0000000200037305 */ /* 0x0002a2000021f000 */
[----:B------:R-:W-:-:S04]  /*0180*/  LOP3.LUT R7, R7, R4, RZ, 0x3c, !PT ;  /* 0x0000000407077212 */ /* 0x000fc800078e3cff */
[----:B------:R-:W-:Y:S01]  /*0190*/  ISETP.GE.AND P4, PT, R7, RZ, PT ;  /* 0x000000ff0700720c */ /* 0x000fe20003f86270 */
[----:B-1----:R-:W-:Y:S02]  /*01a0*/  IMAD.MOV.U32 R2, RZ, RZ, RZ ;  /* 0x000000ffff027224 */ /* 0x002fe400078e00ff */
[----:B--2---:R-:W-:-:S04]  /*01b0*/  IMAD.MOV R6, RZ, RZ, -R3 ;  /* 0x000000ffff067224 */ /* 0x004fc800078e0a03 */
[----:B------:R-:W-:Y:S01]  /*01c0*/  IMAD R13, R6, R11, RZ ;  /* 0x0000000b060d7224 */ /* 0x000fe200078e02ff */
[----:B------:R-:W-:Y:S02]  /*01d0*/  IABS R6, R9 ;  /* 0x0000000900067213 */ /* 0x000fe40000000000 */
[----:B------:R-:W-:Y:S01]  /*01e0*/  LOP3.LUT R9, R76, 0x10, RZ, 0xc0, !PT ;  /* 0x000000104c097812 */ /* 0x000fe200078ec0ff */
[----:B------:R-:W-:-:S03]  /*01f0*/  IMAD.HI.U32 R3, R3, R13, R2 ;  /* 0x0000000d03037227 */ /* 0x000fc600078e0002 */
[----:B------:R-:W-:Y:S01]  /*0200*/  LOP3.LUT R9, R9, 0xf, R14, 0xf8, !PT ;  /* 0x0000000f09097812 */ /* 0x000fe200078ef80e */
[----:B------:R-:W-:Y:S02]  /*0210*/  IMAD.MOV R13, RZ, RZ, -R8 ;  /* 0x000000ffff0d7224 */ /* 0x000fe400078e0a08 */
[----:B------:R-:W-:Y:S02]  /*0220*/  IMAD.MOV.U32 R8, RZ, RZ, R5 ;  /* 0x000000ffff087224 */ /* 0x000fe400078e0005 */
[----:B------:R-:W-:-:S04]  /*0230*/  IMAD.HI.U32 R2, R3, R6, RZ ;  /* 0x0000000603027227 */ /* 0x000fc800078e00ff */
[----:B------:R-:W-:-:S04]  /*0240*/  IMAD.HI.U32 R5, R3, R8, RZ ;  /* 0x0000000803057227 */ /* 0x000fc800078e00ff */
[-C--:B------:R-:W-:Y:S02]  /*0250*/  IMAD R3, R5, R13.reuse, R8 ;  /* 0x0000000d05037224 */ /* 0x080fe400078e0208 */
[----:B------:R-:W-:Y:S01]  /*0260*/  IMAD R2, R2, R13, R6 ;  /* 0x0000000d02027224 */ /* 0x000fe200078e0206 */
[----:B------:R-:W-:Y:S01]  /*0270*/  LOP3.LUT R6, R12, 0x20, RZ, 0xc0, !PT ;  /* 0x000000200c067812 */ /* 0x000fe200078ec0ff */
[----:B------:R-:W-:Y:S01]  /*0280*/  IMAD.SHL.U32 R114, R9, 0x80, RZ ;  /* 0x0000008009727824 */ /* 0x000fe200078e00ff */
[C---:B------:R-:W-:Y:S02]  /*0290*/  ISETP.GT.U32.AND P3, PT, R11.reuse, R3, PT ;  /* 0x000000030b00720c */ /* 0x040fe40003f64070 */
[----:B------:R-:W-:Y:S02]  /*02a0*/  ISETP.GT.U32.AND P0, PT, R11, R2, PT ;  /* 0x000000020b00720c */ /* 0x000fe40003f04070 */
[----:B------:R-:W-:-:S04]  /*02b0*/  LOP3.LUT R10, R6, 0x18, R14, 0xf8, !PT ;  /* 0x00000018060a7812 */ /* 0x000fc800078ef80e */
[----:B------:R-:W-:-:S05]  /*02c0*/  LOP3.LUT R103, R10, 0x20, R101, 0x1e, !PT ;  /* 0x000000200a677812 */ /* 0x000fca00078e1e65 */
[--C-:B------:R-:W-:Y:S01]  /*02d0*/  @!P3 IMAD.IADD R3, R3, 0x1, -R11.reuse ;  /* 0x000000010303b824 */ /* 0x100fe200078e0a0b */
[----:B------:R-:W-:Y:S01]  /*02e0*/  @!P3 IADD3 R5, R5, 0x1, RZ ;  /* 0x000000010505b810 */ /* 0x000fe20007ffe0ff */
[----:B------:R-:W-:-:S03]  /*02f0*/  @!P0 IMAD.IADD R2, R2, 0x1, -R11 ;  /* 0x0000000102028824 */ /* 0x000fc600078e0a0b */
[----:B------:R-:W-:Y:S02]  /*0300*/  ISETP.GE.U32.AND P0, PT, R3, R11, PT ;  /* 0x0000000b0300720c */ /* 0x000fe40003f06070 */
[----:B------:R-:W-:Y:S02]  /*0310*/  ISETP.GT.U32.AND P1, PT, R11, R2, PT ;  /* 0x000000020b00720c */ /* 0x000fe40003f24070 */
[----:B------:R-:W-:-:S04]  /*0320*/  SHF.R.U32.HI R3, RZ, 0x1, R14 ;  /* 0x00000001ff037819 */ /* 0x000fc8000001160e */
[----:B------:R-:W-:-:S04]  /*0330*/  LOP3.LUT R8, R6, 0x8, R3, 0xf8, !PT ;  /* 0x0000000806087812 */ /* 0x000fc800078ef803 */
[----:B------:R-:W-:Y:S02]  /*0340*/  LOP3.LUT R109, R8, 0x20, R101, 0x1e, !PT ;  /* 0x00000020086d7812 */ /* 0x000fe400078e1e65 */
[----:B------:R-:W-:Y:S01]  /*0350*/  @P0 IADD3 R5, R5, 0x1, RZ ;  /* 0x0000000105050810 */ /* 0x000fe20007ffe0ff */
[----:B------:R-:W-:Y:S01]  /*0360*/  @!P1 IMAD.IADD R2, R2, 0x1, -R11 ;  /* 0x0000000102029824 */ /* 0x000fe200078e0a0b */
[----:B------:R-:W-:Y:S02]  /*0370*/  ISETP.NE.AND P0, PT, R4, RZ, PT ;  /* 0x000000ff0400720c */ /* 0x000fe40003f05270 */
[----:B------:R-:W-:Y:S01]  /*0380*/  LOP3.LUT R105, R8, 0x60, R101, 0x1e, !PT ;  /* 0x0000006008697812 */ /* 0x000fe200078e1e65 */
[----:B------:R-:W-:Y:S01]  /*0390*/  IMAD.MOV.U32 R6, RZ, RZ, R5 ;  /* 0x000000ffff067224 */ /* 0x000fe200078e0005 */
[----:B------:R-:W-:Y:S01]  /*03a0*/  LOP3.LUT R5, RZ, R4, RZ, 0x33, !PT ;  /* 0x00000004ff057212 */ /* 0x000fe200078e33ff */
[----:B------:R-:W-:Y:S01]  /*03b0*/  @!P2 IMAD.MOV R2, RZ, RZ, -R2 ;  /* 0x000000ffff02a224 */ /* 0x000fe200078e0a02 */
[----:B------:R-:W-:Y:S01]  /*03c0*/  LOP3.LUT R4, R12, 0x8, RZ, 0xc0, !PT ;  /* 0x000000080c047812 */ /* 0x000fe200078ec0ff */
[----:B------:R-:W-:Y:S01]  /*03d0*/  @!P4 IMAD.MOV R6, RZ, RZ, -R6 ;  /* 0x000000ffff06c224 */ /* 0x000fe200078e0a06 */
[----:B------:R-:W-:-:S02]  /*03e0*/  LOP3.LUT R101, R10, 0x60, R101, 0x1e, !PT ;  /* 0x000000600a657812 */ /* 0x000fc400078e1e65 */
[C---:B------:R-:W-:Y:S02]  /*03f0*/  SEL R7, R5.reuse, R2, !P0 ;  /* 0x0000000205077207 */ /* 0x040fe40004000000 */
[----:B------:R-:W-:Y:S02]  /*0400*/  SEL R121, R5, R6, !P0 ;  /* 0x0000000605797207 */ /* 0x000fe40004000000 */
[----:B------:R-:W-:Y:S01]  /*0410*/  LOP3.LUT R6, R3, 0x8, RZ, 0xc0, !PT ;  /* 0x0000000803067812 */ /* 0x000fe200078ec0ff */
[----:B------:R-:W-:Y:S01]  /*0420*/  IMAD R122, R0, 0x8, R7 ;  /* 0x00000008007a7824 */ /* 0x000fe200078e0207 */
[----:B------:R-:W-:Y:S01]  /*0430*/  LOP3.LUT R5, R14, 0x8, RZ, 0xc0, !PT ;  /* 0x000000080e057812 */ /* 0x000fe200078ec0ff */
[----:B------:R-:W-:Y:S01]  /*0440*/  IMAD.SHL.U32 R121, R121, 0x40, RZ ;  /* 0x0000004079797824 */ /* 0x000fe200078e00ff */
[----:B------:R-:W-:Y:S02]  /*0450*/  LOP3.LUT R11, R6, 0x30, R12, 0xf8, !PT ;  /* 0x00000030060b7812 */ /* 0x000fe400078ef80c */
[----:B------:R-:W-:-:S02]  /*0460*/  LOP3.LUT R6, R5, 0x7, R14, 0xf8, !PT ;  /* 0x0000000705067812 */ /* 0x000fc400078ef80e */
[--C-:B------:R-:W-:Y:S02]  /*0470*/  LOP3.LUT R10, R12, 0x10, R4.reuse, 0x2e, !PT ;  /* 0x000000100c0a7812 */ /* 0x100fe400078e2e04 */
[C-C-:B------:R-:W-:Y:S02]  /*0480*/  LOP3.LUT R13, R11.reuse, 0x30, R4.reuse, 0x1e, !PT ;  /* 0x000000300b0d7812 */ /* 0x140fe400078e1e04 */
[----:B------:R-:W-:Y:S02]  /*0490*/  LOP3.LUT R15, R11, 0x70, R4, 0x1e, !PT ;  /* 0x000000700b0f7812 */ /* 0x000fe400078e1e04 */
[----:B------:R-:W-:Y:S02]  /*04a0*/  LOP3.LUT R4, R4, 0x50, RZ, 0xfc, !PT ;  /* 0x0000005004047812 */ /* 0x000fe400078efcff */
[----:B------:R-:W-:Y:S02]  /*04b0*/  LOP3.LUT R6, R6, 0x10, R76, 0xf8, !PT ;  /* 0x0000001006067812 */ /* 0x000fe400078ef84c */
[----:B------:R-:W-:-:S02]  /*04c0*/  LOP3.LUT R4, R4, 0x10, R12, 0x78, !PT ;  /* 0x0000001004047812 */ /* 0x000fc400078e780c */
[----:B------:R-:W-:Y:S02]  /*04d0*/  SHF.R.U32.HI R2, RZ, 0x4, R14 ;  /* 0x00000004ff027819 */ /* 0x000fe4000001160e */
[----:B------:R-:W-:Y:S02]  /*04e0*/  LEA R106, R6, 0x1000, 0x7 ;  /* 0x00001000066a7811 */ /* 0x000fe400078e38ff */
[--C-:B------:R-:W-:Y:S02]  /*04f0*/  LOP3.LUT R4, R4, 0x20, R12.reuse, 0xf8, !PT ;  /* 0x0000002004047812 */ /* 0x100fe400078ef80c */
[----:B------:R-:W-:Y:S02]  /*0500*/  SGXT.U32 R2, R2, 0x3 ;  /* 0x000000030202781a */ /* 0x000fe40000000000 */
[----:B------:R-:W-:Y:S02]  /*0510*/  LOP3.LUT R10, R10, 0x20, R12, 0xf8, !PT ;  /* 0x000000200a0a7812 */ /* 0x000fe400078ef80c */
[----:B------:R-:W-:-:S02]  /*0520*/  LOP3.LUT R116, R13, R114, RZ, 0xfc, !PT ;  /* 0x000000720d747212 */ /* 0x000fc400078efcff */
[----:B------:R-:W-:Y:S02]  /*0530*/  LOP3.LUT R108, R13, R106, RZ, 0xfc, !PT ;  /* 0x0000006a0d6c7212 */ /* 0x000fe400078efcff */
[----:B------:R-:W-:Y:S02]  /*0540*/  LOP3.LUT R8, R12, 0x38, RZ, 0xc0, !PT ;  /* 0x000000380c087812 */ /* 0x000fe400078ec0ff */
[--C-:B------:R-:W-:Y:S02]  /*0550*/  LOP3.LUT R13, R4, 0x8, R3.reuse, 0x78, !PT ;  /* 0x00000008040d7812 */ /* 0x100fe400078e7803 */
[----:B------:R-:W-:Y:S01]  /*0560*/  LOP3.LUT R4, R121, R2, RZ, 0xfc, !PT ;  /* 0x0000000279047212 */ /* 0x000fe200078efcff */
[----:B------:R-:W-:Y:S01]  /*0570*/  IMAD R46, R5, 0x8, R8 ;  /* 0x00000008052e7824 */ /* 0x000fe200078e0208 */
[----:B------:R-:W-:Y:S02]  /*0580*/  LOP3.LUT R11, R10, 0x8, R3, 0x78, !PT ;  /* 0x000000080a0b7812 */ /* 0x000fe400078e7803 */
[C-C-:B------:R-:W-:Y:S01]  /*0590*/  LOP3.LUT R6, R121.reuse, 0x8, R2.reuse, 0xfe, !PT ;  /* 0x0000000879067812 */ /* 0x140fe200078efe02 */
[----:B------:R-:W-:Y:S01]  /*05a0*/  IMAD.HI R10, R4, 0x66666667, RZ ;  /* 0x66666667040a7827 */ /* 0x000fe200078e02ff */
[----:B------:R-:W-:-:S02]  /*05b0*/  LOP3.LUT R9, R121, 0x10, R2, 0xfe, !PT ;  /* 0x0000001079097812 */ /* 0x000fc400078efe02 */
[C---:B------:R-:W-:Y:S02]  /*05c0*/  LOP3.LUT R102, R8.reuse, 0x40, RZ, 0xfc, !PT ;  /* 0x0000004008667812 */ /* 0x040fe400078efcff */
[----:B------:R-:W-:Y:S01]  /*05d0*/  LOP3.LUT R118, R11, R114, RZ, 0xfc, !PT ;  /* 0x000000720b767212 */ /* 0x000fe200078efcff */
[----:B------:R-:W-:Y:S01]  /*05e0*/  IMAD.HI R14, R9, 0x66666667, RZ ;  /* 0x66666667090e7827 */ /* 0x000fe200078e02ff */
[----:B------:R-:W-:Y:S02]  /*05f0*/  LOP3.LUT R110, R11, R106, RZ, 0xfc, !PT ;  /* 0x0000006a0b6e7212 */ /* 0x000fe400078efcff */
[--C-:B------:R-:W-:Y:S01]  /*0600*/  LOP3.LUT R111, R8, 0x8, R3.reuse, 0x78, !PT ;  /* 0x00000008086f7812 */ /* 0x100fe200078e7803 */
[----:B------:R-:W-:Y:S01]  /*0610*/  IMAD.HI R11, R6, 0x66666667, RZ ;  /* 0x66666667060b7827 */ /* 0x000fe200078e02ff */
[----:B------:R-:W-:Y:S02]  /*0620*/  LOP3.LUT R107, R102, 0x8, R3, 0x78, !PT ;  /* 0x00000008666b7812 */ /* 0x000fe400078e7803 */
[----:B------:R-:W-:-:S02]  /*0630*/  LOP3.LUT R0, R121, 0x18, R2, 0xfe, !PT ;  /* 0x0000001879007812 */ /* 0x000fc400078efe02 */
[----:B------:R-:W-:Y:S02]  /*0640*/  SHF.R.U32.HI R7, RZ, 0x1f, R10 ;  /* 0x0000001fff077819 */ /* 0x000fe4000001160a */
[----:B------:R-:W-:Y:S01]  /*0650*/  LOP3.LUT R119, R114, R111, RZ, 0xfc, !PT ;  /* 0x0000006f72777212 */ /* 0x000fe200078efcff */
[----:B------:R-:W-:Y:S01]  /*0660*/  IMAD.HI R16, R0, 0x66666667, RZ ;  /* 0x6666666700107827 */ /* 0x000fe200078e02ff */
[-C--:B------:R-:W-:Y:S02]  /*0670*/  LOP3.LUT R117, R109, R114.reuse, RZ, 0xfc, !PT ;  /* 0x000000726d757212 */ /* 0x080fe400078efcff */
[-C--:B------:R-:W-:Y:S02]  /*0680*/  LOP3.LUT R115, R107, R114.reuse, RZ, 0xfc, !PT ;  /* 0x000000726b737212 */ /* 0x080fe400078efcff */
[----:B------:R-:W-:Y:S02]  /*0690*/  LOP3.LUT R113, R105, R114, RZ, 0xfc, !PT ;  /* 0x0000007269717212 */ /* 0x000fe400078efcff */
[----:B------:R-:W-:-:S02]  /*06a0*/  SHF.R.U32.HI R12, RZ, 0x1f, R11 ;  /* 0x0000001fff0c7819 */ /* 0x000fc4000001160b */
[----:B------:R-:W-:Y:S02]  /*06b0*/  SHF.R.U32.HI R17, RZ, 0x1f, R14 ;  /* 0x0000001fff117819 */ /* 0x000fe4000001160e */
[C---:B------:R-:W-:Y:S02]  /*06c0*/  LOP3.LUT R111, R106.reuse, R111, RZ, 0xfc, !PT ;  /* 0x0000006f6a6f7212 */ /* 0x040fe400078efcff */
[-C--:B------:R-:W-:Y:S02]  /*06d0*/  LOP3.LUT R109, R109, R106.reuse, RZ, 0xfc, !PT ;  /* 0x0000006a6d6d7212 */ /* 0x080fe400078efcff */
[----:B------:R-:W-:Y:S02]  /*06e0*/  LOP3.LUT R107, R106, R107, RZ, 0xfc, !PT ;  /* 0x0000006b6a6b7212 */ /* 0x000fe400078efcff */
[----:B------:R-:W-:Y:S02]  /*06f0*/  LOP3.LUT R105, R105, R106, RZ, 0xfc, !PT ;  /* 0x0000006a69697212 */ /* 0x000fe400078efcff */
[----:B------:R-:W-:-:S02]  /*0700*/  LOP3.LUT R112, R15, R114, RZ, 0xfc, !PT ;  /* 0x000000720f707212 */ /* 0x000fc400078efcff */
[----:B------:R-:W-:Y:S02]  /*0710*/  LOP3.LUT R104, R15, R106, RZ, 0xfc, !PT ;  /* 0x0000006a0f687212 */ /* 0x000fe400078efcff */
[C---:B------:R-:W-:Y:S02]  /*0720*/  LOP3.LUT R114, R13.reuse, R114, RZ, 0xfc, !PT ;  /* 0x000000720d727212 */ /* 0x040fe400078efcff */
[----:B------:R-:W-:Y:S02]  /*0730*/  LOP3.LUT R106, R13, R106, RZ, 0xfc, !PT ;  /* 0x0000006a0d6a7212 */ /* 0x000fe400078efcff */
[----:B------:R-:W-:Y:S02]  /*0740*/  LEA.HI R13, R10, R7, RZ, 0x14 ;  /* 0x000000070a0d7211 */ /* 0x000fe400078fa0ff */
[----:B------:R-:W-:Y:S02]  /*0750*/  LEA.HI R15, R11, R12, RZ, 0x14 ;  /* 0x0000000c0b0f7211 */ /* 0x000fe400078fa0ff */
[----:B------:R-:W-:Y:S01]  /*0760*/  LEA.HI R14, R14, R17, RZ, 0x14 ;  /* 0x000000110e0e7211 */ /* 0x000fe200078fa0ff */
[----:B------:R-:W-:Y:S01]  /*0770*/  IMAD R13, R13, -0x2800, R4 ;  /* 0xffffd8000d0d7824 */ /* 0x000fe200078e0204 */
[----:B------:R-:W-:Y:S01]  /*0780*/  LOP3.LUT R7, R121, 0x20, R2, 0xfe, !PT ;  /* 0x0000002079077812 */ /* 0x000fe200078efe02 */
[----:B------:R-:W-:Y:S01]  /*0790*/  IMAD R15, R15, -0x2800, R6 ;  /* 0xffffd8000f0f7824 */ /* 0x000fe200078e0206 */
[C-C-:B------:R-:W-:Y:S01]  /*07a0*/  LOP3.LUT R10, R121.reuse, 0x28, R2.reuse, 0xfe, !PT ;  /* 0x00000028790a7812 */ /* 0x140fe200078efe02 */
[----:B------:R-:W-:Y:S01]  /*07b0*/  IMAD R14, R14, -0x2800, R9 ;  /* 0xffffd8000e0e7824 */ /* 0x000fe200078e0209 */
[----:B------:R-:W-:Y:S01]  /*07c0*/  LOP3.LUT R11, R121, 0x30, R2, 0xfe, !PT ;  /* 0x00000030790b7812 */ /* 0x000fe200078efe02 */
[----:B------:R-:W-:Y:S01]  /*07d0*/  IMAD.HI R18, R7, 0x66666667, RZ ;  /* 0x6666666707127827 */ /* 0x000fe200078e02ff */
[----:B------:R-:W-:-:S02]  /*07e0*/  SHF.R.U32.HI R17, RZ, 0x1f, R16 ;  /* 0x0000001fff117819 */ /* 0x000fc40000011610 */
[----:B------:R-:W-:Y:S01]  /*07f0*/  SHF.R.S32.HI R9, RZ, 0x19, R122 ;  /* 0x00000019ff097819 */ /* 0x000fe2000001147a */
[----:B------:R-:W-:Y:S01]  /*0800*/  IMAD.HI R20, R10, 0x66666667, RZ ;  /* 0x666666670a147827 */ /* 0x000fe200078e02ff */
[----:B------:R-:W-:Y:S02]  /*0810*/  LEA.HI R17, R16, R17, RZ, 0x14 ;  /* 0x0000001110117211 */ /* 0x000fe400078fa0ff */
[----:B------:R-:W-:Y:S01]  /*0820*/  SHF.R.U32.HI R19, RZ, 0x1f, R18 ;  /* 0x0000001fff137819 */ /* 0x000fe20000011612 */
[----:B------:R-:W-:Y:S01]  /*0830*/  IMAD.HI R22, R11, 0x66666667, RZ ;  /* 0x666666670b167827 */ /* 0x000fe200078e02ff */
[----:B------:R-:W-:Y:S02]  /*0840*/  SHF.R.U32.HI R21, RZ, 0x1f, R20 ;  /* 0x0000001fff157819 */ /* 0x000fe40000011614 */
[----:B------:R-:W-:Y:S01]  /*0850*/  SGXT R9, R9, 0x1 ;  /* 0x000000010909781a */ /* 0x000fe20000000200 */
[----:B------:R-:W-:Y:S01]  /*0860*/  IMAD.SHL.U32 R122, R122, 0x40, RZ ;  /* 0x000000407a7a7824 */ /* 0x000fe200078e00ff */
[----:B------:R-:W-:Y:S01]  /*0870*/  SHF.R.U32.HI R23, RZ, 0x1f, R22 ;  /* 0x0000001fff177819 */ /* 0x000fe20000011616 */
[----:B------:R-:W-:Y:S01]  /*0880*/  IMAD R17, R17, -0x2800, R0 ;  /* 0xffffd80011117824 */ /* 0x000fe200078e0200 */
[----:B------:R-:W-:Y:S01]  /*0890*/  LEA.HI R18, R18, R19, RZ, 0x14 ;  /* 0x0000001312127211 */ /* 0x000fe200078fa0ff */
[----:B------:R-:W-:Y:S01]  /*08a0*/  IMAD.SHL.U32 R57, R15, 0x1000, RZ ;  /* 0x000010000f397824 */ /* 0x000fe200078e00ff */
[----:B------:R-:W-:Y:S01]  /*08b0*/  LOP3.LUT R0, R122, R2, RZ, 0xfc, !PT ;  /* 0x000000027a007212 */ /* 0x000fe200078efcff */
[----:B------:R-:W-:Y:S01]  /*08c0*/  IMAD.SHL.U32 R55, R14, 0x1000, RZ ;  /* 0x000010000e377824 */ /* 0x000fe200078e00ff */
[----:B------:R-:W-:Y:S01]  /*08d0*/  LEA.HI R21, R20, R21, RZ, 0x14 ;  /* 0x0000001514157211 */ /* 0x000fe200078fa0ff */
[----:B------:R-:W-:Y:S01]  /*08e0*/  IMAD R18, R18, -0x2800, R7 ;  /* 0xffffd80012127824 */ /* 0x000fe200078e0207 */
[----:B------:R-:W-:Y:S01]  /*08f0*/  LEA.HI R22, R22, R23, RZ, 0x14 ;  /* 0x0000001716167211 */ /* 0x000fe200078fa0ff */
[----:B------:R-:W-:Y:S01]  /*0900*/  IMAD.SHL.U32 R59, R13, 0x1000, RZ ;  /* 0x000010000d3b7824 */ /* 0x000fe200078e00ff */
[----:B------:R-:W-:Y:S01]  /*0910*/  LEA.HI R6, R9, R0, RZ, 0x9 ;  /* 0x0000000009067211 */ /* 0x000fe200078f48ff */
[----:B------:R-:W-:Y:S01]  /*0920*/  IMAD R51, R21, -0x2800, R10 ;  /* 0xffffd80015337824 */ /* 0x000fe200078e020a */
[--C-:B------:R-:W-:Y:S01]  /*0930*/  LOP3.LUT R4, R122, 0x10, R2.reuse, 0xfe, !PT ;  /* 0x000000107a047812 */ /* 0x100fe200078efe02 */
[----:B------:R-:W-:Y:S01]  /*0940*/  IMAD R49, R22, -0x2800, R11 ;  /* 0xffffd80016317824 */ /* 0x000fe200078e020b */
[--C-:B------:R-:W-:Y:S01]  /*0950*/  LOP3.LUT R12, R121, 0x38, R2.reuse, 0xfe, !PT ;  /* 0x00000038790c7812 */ /* 0x100fe200078efe02 */
[----:B------:R-:W-:Y:S01]  /*0960*/  IMAD.WIDE.U32 R22, R46, 0x2, RZ ;  /* 0x000000022e167825 */ /* 0x000fe200078e00ff */
[----:B------:R-:W-:-:S02]  /*0970*/  LOP3.LUT R21, R122, 0x8, R2, 0xfe, !PT ;  /* 0x000000087a157812 */ /* 0x000fc400078efe02 */
[----:B------:R-:W-:Y:S01]  /*0980*/  LOP3.LUT R7, R6, 0xffe00, RZ, 0xc0, !PT ;  /* 0x000ffe0006077812 */ /* 0x000fe200078ec0ff */
[----:B------:R-:W-:Y:S01]  /*0990*/  IMAD.HI R24, R12, 0x66666667, RZ ;  /* 0x666666670c187827 */ /* 0x000fe200078e02ff */
[C---:B------:R-:W-:Y:S02]  /*09a0*/  LEA.HI R11, R9.reuse, R4, RZ, 0x9 ;  /* 0x00000004090b7211 */ /* 0x040fe400078f48ff */
[----:B------:R-:W-:Y:S01]  /*09b0*/  LOP3.LUT R6, R122, 0x18, R2, 0xfe, !PT ;  /* 0x000000187a067812 */ /* 0x000fe200078efe02 */
[----:B------:R-:W-:Y:S01]  /*09c0*/  IMAD.IADD R0, R0, 0x1, -R7 ;  /* 0x0000000100007824 */ /* 0x000fe200078e0a07 */
[----:B------:R-:W-:Y:S01]  /*09d0*/  LEA.HI R10, R9, R21, RZ, 0x9 ;  /* 0x00000015090a7211 */ /* 0x000fe200078f48ff */
[----:B------:R-:W-:Y:S01]  /*09e0*/  IMAD.SHL.U32 R51, R51, 0x1000, RZ ;  /* 0x0000100033337824 */ /* 0x000fe200078e00ff */
[----:B------:R-:W-:Y:S01]  /*09f0*/  LOP3.LUT R11, R11, 0xffe00, RZ, 0xc0, !PT ;  /* 0x000ffe000b0b7812 */ /* 0x000fe200078ec0ff */
[----:B------:R-:W-:Y:S01]  /*0a00*/  IMAD.SHL.U32 R49, R49, 0x1000, RZ ;  /* 0x0000100031317824 */ /* 0x000fe200078e00ff */
[----:B------:R-:W-:Y:S01]  /*0a10*/  LEA.HI R7, R9, R6, RZ, 0x9 ;  /* 0x0000000609077211 */ /* 0x000fe200078f48ff */
[----:B------:R-:W-:Y:S01]  /*0a20*/  IMAD.SHL.U32 R53, R18, 0x1000, RZ ;  /* 0x0000100012357824 */ /* 0x000fe200078e00ff */
[----:B------:R-:W-:Y:S01]  /*0a30*/  SHF.R.U32.HI R25, RZ, 0x1f, R24 ;  /* 0x0000001fff197819 */ /* 0x000fe20000011618 */
[----:B------:R-:W-:Y:S01]  /*0a40*/  IMAD.IADD R73, R4, 0x1, -R11 ;  /* 0x0000000104497824 */ /* 0x000fe200078e0a0b */
[----:B------:R-:W-:Y:S01]  /*0a50*/  LOP3.LUT R10, R10, 0xffe00, RZ, 0xc0, !PT ;  /* 0x000ffe000a0a7812 */ /* 0x000fe200078ec0ff */
[----:B------:R-:W-:Y:S01]  /*0a60*/  IMAD.IADD R62, R46, 0x1, R57 ;  /* 0x000000012e3e7824 */ /* 0x000fe200078e0239 */
[C---:B------:R-:W-:Y:S01]  /*0a70*/  LOP3.LUT R5, R122.reuse, 0x28, R2, 0xfe, !PT ;  /* 0x000000287a057812 */ /* 0x040fe200078efe02 */
[----:B------:R-:W-:Y:S01]  /*0a80*/  IMAD.SHL.U32 R73, R73, 0x1000, RZ ;  /* 0x0000100049497824 */ /* 0x000fe200078e00ff */
[----:B------:R-:W-:Y:S01]  /*0a90*/  LOP3.LUT R7, R7, 0xffe00, RZ, 0xc0, !PT ;  /* 0x000ffe0007077812 */ /* 0x000fe200078ec0ff */
[----:B------:R-:W-:Y:S01]  /*0aa0*/  IMAD.IADD R21, R21, 0x1, -R10 ;  /* 0x0000000115157824 */ /* 0x000fe200078e0a0a */
[----:B------:R-:W-:Y:S01]  /*0ab0*/  LOP3.LUT R4, R122, 0x20, R2, 0xfe, !PT ;  /* 0x000000207a047812 */ /* 0x000fe200078efe02 */
[----:B------:R-:W-:Y:S01]  /*0ac0*/  IMAD.IADD R58, R46, 0x1, R73 ;  /* 0x000000012e3a7824 */ /* 0x000fe200078e0249 */
[----:B------:R-:W-:Y:S01]  /*0ad0*/  LEA.HI R25, R24, R25, RZ, 0x14 ;  /* 0x0000001918197211 */ /* 0x000fe200078fa0ff */
[----:B------:R-:W-:Y:S01]  /*0ae0*/  IMAD.IADD R75, R6, 0x1, -R7 ;  /* 0x00000001064b7824 */ /* 0x000fe200078e0a07 */
[----:B------:R-:W-:Y:S01]  /*0af0*/  LOP3.LUT R11, R46, 0x38, R3, 0x78, !PT ;  /* 0x000000382e0b7812 */ /* 0x000fe200078e7803 */
[----:B------:R-:W-:Y:S01]  /*0b00*/  IMAD.SHL.U32 R48, R21, 0x1000, RZ ;  /* 0x0000100015307824 */ /* 0x000fe200078e00ff */
[----:B------:R-:W-:Y:S01]  /*0b10*/  LEA.HI R10, R9, R5, RZ, 0x9 ;  /* 0x00000005090a7211 */ /* 0x000fe200078f48ff */
[----:B------:R-:W-:Y:S01]  /*0b20*/  IMAD R25, R25, -0x2800, R12 ;  /* 0xffffd80019197824 */ /* 0x000fe200078e020c */
[----:B------:R-:W-:Y:S01]  /*0b30*/  LEA.HI R3, R9, R4, RZ, 0x9 ;  /* 0x0000000409037211 */ /* 0x000fe200078f48ff */
[----:B------:R-:W-:Y:S01]  /*0b40*/  IMAD R24, R2, 0x80, R11 ;  /* 0x0000008002187824 */ /* 0x000fe200078e020b */
[--C-:B------:R-:W-:Y:S01]  /*0b50*/  LOP3.LUT R6, R122, 0x30, R2.reuse, 0xfe, !PT ;  /* 0x000000307a067812 */ /* 0x100fe200078efe02 */
[----:B------:R-:W-:Y:S01]  /*0b60*/  IMAD.SHL.U32 R47, R25, 0x1000, RZ ;  /* 0x00001000192f7824 */ /* 0x000fe200078e00ff */
[----:B------:R-:W-:Y:S01]  /*0b70*/  LOP3.LUT R10, R10, 0xffe00, RZ, 0xc0, !PT ;  /* 0x000ffe000a0a7812 */ /* 0x000fe200078ec0ff */
[----:B------:R-:W-:Y:S01]  /*0b80*/  IMAD.SHL.U32 R11, R17, 0x1000, RZ ;  /* 0x00001000110b7824 */ /* 0x000fe200078e00ff */
[----:B------:R-:W-:Y:S01]  /*0b90*/  LOP3.LUT R3, R3, 0xffe00, RZ, 0xc0, !PT ;  /* 0x000ffe0003037812 */ /* 0x000fe200078ec0ff */
[----:B------:R-:W-:Y:S01]  /*0ba0*/  IMAD.SHL.U32 R75, R75, 0x1000, RZ ;  /* 0x000010004b4b7824 */ /* 0x000fe200078e00ff */
[----:B------:R-:W-:Y:S01]  /*0bb0*/  LOP3.LUT R7, R122, 0x38, R2, 0xfe, !PT ;  /* 0x000000387a077812 */ /* 0x000fe200078efe02 */
[----:B------:R-:W-:Y:S01]  /*0bc0*/  IMAD.IADD R10, R5, 0x1, -R10 ;  /* 0x00000001050a7824 */ /* 0x000fe200078e0a0a */
[C---:B------:R-:W-:Y:S01]  /*0bd0*/  LEA.HI R2, R9.reuse, R6, RZ, 0x9 ;  /* 0x0000000609027211 */ /* 0x040fe200078f48ff */
[----:B------:R-:W-:Y:S01]  /*0be0*/  IMAD.IADD R67, R4, 0x1, -R3 ;  /* 0x0000000104437824 */ /* 0x000fe200078e0a03 */
[----:B------:R-:W-:Y:S01]  /*0bf0*/  LEA.HI R9, R9, R7, RZ, 0x9 ;  /* 0x0000000709097211 */ /* 0x000fe200078f48ff */
[----:B------:R-:W-:Y:S01]  /*0c00*/  IMAD.SHL.U32 R65, R10, 0x1000, RZ ;  /* 0x000010000a417824 */ /* 0x000fe200078e00ff */
[----:B------:R-:W-:Y:S01]  /*0c10*/  LOP3.LUT R5, R2, 0xffe00, RZ, 0xc0, !PT ;  /* 0x000ffe0002057812 */ /* 0x000fe200078ec0ff */
[----:B------:R-:W-:Y:S01]  /*0c20*/  IMAD.WIDE R2, R47, 0x2, RZ ;  /* 0x000000022f027825 */ /* 0x000fe200078e02ff */
[----:B------:R-:W-:-:S02]  /*0c30*/  LOP3.LUT R4, R9, 0xffe00, RZ, 0xc0, !PT ;  /* 0x000ffe0009047812 */ /* 0x000fc400078ec0ff */
[----:B------:R-:W-:Y:S01]  /*0c40*/  LOP3.LUT R34, R73, R46, RZ, 0xfc, !PT ;  /* 0x0000002e49227212 */ /* 0x000fe200078efcff */
[----:B------:R-:W-:Y:S01]  /*0c50*/  IMAD.IADD R63, R6, 0x1, -R5 ;  /* 0x00000001063f7824 */ /* 0x000fe200078e0a05 */
[----:B------:R-:W-:Y:S01]  /*0c60*/  LOP3.LUT R20, R2, R22, RZ, 0xfc, !PT ;  /* 0x0000001602147212 */ /* 0x000fe200078efcff */
[----:B------:R-:W-:Y:S01]  /*0c70*/  IMAD.IADD R61, R7, 0x1, -R4 ;  /* 0x00000001073d7824 */ /* 0x000fe200078e0a04 */
[----:B------:R-:W-:Y:S01]  /*0c80*/  LOP3.LUT R99, R3, R23, RZ, 0xfc, !PT ;  /* 0x0000001703637212 */ /* 0x000fe200078efcff */
[----:B------:R-:W-:Y:S01]  /*0c90*/  IMAD.WIDE R2, R51, 0x2, RZ ;  /* 0x0000000233027825 */ /* 0x000fe200078e02ff */
[-C--:B------:R-:W-:Y:S02]  /*0ca0*/  LOP3.LUT R32, R75, R46.reuse, RZ, 0xfc, !PT ;  /* 0x0000002e4b207212 */ /* 0x080fe400078efcff */
[----:B------:R-:W-:Y:S01]  /*0cb0*/  LOP3.LUT R52, R11, R46, RZ, 0xfc, !PT ;  /* 0x0000002e0b347212 */ /* 0x000fe200078efcff */
[----:B------:R-:W-:Y:S01]  /*0cc0*/  IMAD.WIDE R4, R49, 0x2, RZ ;  /* 0x0000000231047825 */ /* 0x000fe200078e02ff */
[----:B------:R-:W-:-:S02]  /*0cd0*/  LOP3.LUT R19, R2, R22, RZ, 0xfc, !PT ;  /* 0x0000001602137212 */ /* 0x000fc400078efcff */
[-C--:B------:R-:W-:Y:S01]  /*0ce0*/  LOP3.LUT R95, R3, R23.reuse, RZ, 0xfc, !PT ;  /* 0x00000017035f7212 */ /* 0x080fe200078efcff */
[----:B------:R-:W-:Y:S01]  /*0cf0*/  IMAD.WIDE R2, R11, 0x2, RZ ;  /* 0x000000020b027825 */ /* 0x000fe200078e02ff */
[-C--:B------:R-:W-:Y:S02]  /*0d00*/  LOP3.LUT R18, R4, R22.reuse, RZ, 0xfc, !PT ;  /* 0x0000001604127212 */ /* 0x080fe400078efcff */
[-C--:B------:R-:W-:Y:S01]  /*0d10*/  LOP3.LUT R97, R5, R23.reuse, RZ, 0xfc, !PT ;  /* 0x0000001705617212 */ /* 0x080fe200078efcff */
[----:B------:R-:W-:Y:S01]  /*0d20*/  IMAD.SHL.U32 R61, R61, 0x1000, RZ ;  /* 0x000010003d3d7824 */ /* 0x000fe200078e00ff */
[----:B------:R-:W-:Y:S01]  /*0d30*/  LOP3.LUT R16, R2, R22, RZ, 0xfc, !PT ;  /* 0x0000001602107212 */ /* 0x000fe200078efcff */
[----:B------:R-:W-:Y:S01]  /*0d40*/  IMAD.WIDE R4, R53, 0x2, RZ ;  /* 0x0000000235047825 */ /* 0x000fe200078e02ff */
[----:B------:R-:W-:Y:S02]  /*0d50*/  LOP3.LUT R91, R3, R23, RZ, 0xfc, !PT ;  /* 0x00000017035b7212 */ /* 0x000fe400078efcff */
[----:B------:R-:W-:Y:S01]  /*0d60*/  LOP3.LUT R40, R61, R46, RZ, 0xfc, !PT ;  /* 0x0000002e3d287212 */ /* 0x000fe200078efcff */
[----:B------:R-:W-:Y:S01]  /*0d70*/  IMAD.WIDE R2, R57, 0x2, RZ ;  /* 0x0000000239027825 */ /* 0x000fe200078e02ff */
[----:B------:R-:W-:-:S02]  /*0d80*/  LOP3.LUT R17, R4, R22, RZ, 0xfc, !PT ;  /* 0x0000001604117212 */ /* 0x000fc400078efcff */
[-C--:B------:R-:W-:Y:S01]  /*0d90*/  LOP3.LUT R93, R5, R23.reuse, RZ, 0xfc, !PT ;  /* 0x00000017055d7212 */ /* 0x080fe200078efcff */
[----:B------:R-:W-:Y:S01]  /*0da0*/  IMAD.WIDE R4, R55, 0x2, RZ ;  /* 0x0000000237047825 */ /* 0x000fe200078e02ff */
[-C--:B------:R-:W-:Y:S02]  /*0db0*/  LOP3.LUT R14, R2, R22.reuse, RZ, 0xfc, !PT ;  /* 0x00000016020e7212 */ /* 0x080fe400078efcff */
[-C--:B------:R-:W-:Y:S01]  /*0dc0*/  LOP3.LUT R87, R3, R23.reuse, RZ, 0xfc, !PT ;  /* 0x0000001703577212 */ /* 0x080fe200078efcff */
        /* <DEDUP_REMOVED lines=11> */
[----:B------:R-:W-:Y:S01]  /*0e80*/  IMAD.SHL.U32 R67, R67, 0x1000, RZ ;  /* 0x0000100043437824 */ /* 0x000fe200078e00ff */
[----:B------:R-:W-:Y:S01]  /*0e90*/  LOP3.LUT R79, R3, R23, RZ, 0xfc, !PT ;  /* 0x00000017034f7212 */ /* 0x000fe200078efcff */
[----:B------:R-:W-:Y:S01]  /*0ea0*/  IMAD.WIDE R2, R73, 0x2, RZ ;  /* 0x0000000249027825 */ /* 0x000fe200078e02ff */
[----:B------:R-:W-:-:S02]  /*0eb0*/  LOP3.LUT R42, R63, R46, RZ, 0xfc, !PT ;  /* 0x0000002e3f2a7212 */ /* 0x000fc400078efcff */
[----:B------:R-:W-:Y:S01]  /*0ec0*/  LOP3.LUT R30, R67, R46, RZ, 0xfc, !PT ;  /* 0x0000002e431e7212 */ /* 0x000fe200078efcff */
        /* <DEDUP_REMOVED lines=9> */
[----:B------:R-:W-:Y:S01]  /*0f60*/  SHF.R.S32.HI R29, RZ, 0x1f, R67 ;  /* 0x0000001fff1d7819 */ /* 0x000fe20000011443 */
[----:B------:R-:W-:Y:S01]  /*0f70*/  IMAD.IADD R25, R46, 0x1, R3 ;  /* 0x000000012e197824 */ /* 0x000fe200078e0203 */
[----:B------:R-:W-:Y:S01]  /*0f80*/  LOP3.LUT R21, R4, R22, RZ, 0xfc, !PT ;  /* 0x0000001604157212 */ /* 0x000fe200078efcff */
[----:B------:R-:W-:Y:S01]  /*0f90*/  IMAD.WIDE R6, R67, 0x2, RZ ;  /* 0x0000000243067825 */ /* 0x000fe200078e02ff */
[----:B------:R-:W-:Y:S02]  /*0fa0*/  LEA R4, P0, R0, c[0x0][0x160], 0x1 ;  /* 0x0000580000047a11 */ /* 0x000fe400078008ff */
[-C--:B------:R-:W-:Y:S01]  /*0fb0*/  LOP3.LUT R71, R5, R23.reuse, RZ, 0xfc, !PT ;  /* 0x0000001705477212 */ /* 0x080fe200078efcff */
[----:B------:R-:W-:Y:S01]  /*0fc0*/  IMAD.WIDE R124, R48, 0x2, RZ ;  /* 0x00000002307c7825 */ /* 0x000fe200078e02ff */
[----:B------:R-:W-:Y:S02]  /*0fd0*/  LOP3.LUT R77, R7, R23, RZ, 0xfc, !PT ;  /* 0x00000017074d7212 */ /* 0x000fe400078efcff */
[----:B------:R-:W-:Y:S01]  /*0fe0*/  SHF.R.S32.HI R7, RZ, 0x1f, R75 ;  /* 0x0000001fff077819 */ /* 0x000fe2000001144b */
[----:B------:R-:W-:Y:S01]  /*0ff0*/  IMAD.WIDE R26, R3, 0x2, RZ ;  /* 0x00000002031a7825 */ /* 0x000fe200078e02ff */
[----:B------:R-:W-:-:S02]  /*1000*/  SHF.R.S32.HI R3, RZ, 0x1f, R3 ;  /* 0x0000001fff037819 */ /* 0x000fc40000011403 */
[----:B------:R-:W-:Y:S01]  /*1010*/  LOP3.LUT R69, R124, R22, RZ, 0xfc, !PT ;  /* 0x000000167c457212 */ /* 0x000fe200078efcff */
[----:B------:R-:W-:Y:S01]  /*1020*/  IMAD.WIDE R24, R25, R78, c[0x0][0x160] ;  /* 0x0000580019187625 */ /* 0x000fe200078e024e */
[----:B------:R-:W-:Y:S02]  /*1030*/  LOP3.LUT R70, R26, R22, RZ, 0xfc, !PT ;  /* 0x000000161a467212 */ /* 0x000fe400078efcff */
[----:B------:R-:W-:Y:S01]  /*1040*/  LEA.HI.X R5, R0, c[0x0][0x164], R3, 0x1, P0 ;  /* 0x0000590000057a11 */ /* 0x000fe200000f0c03 */
[C---:B------:R-:W-:Y:S01]  /*1050*/  IMAD.IADD R56, R46.reuse, 0x1, R65 ;  /* 0x000000012e387824 */ /* 0x040fe200078e0241 */
[----:B------:R1:W-:Y:S01]  /*1060*/  LDGSTS.E.BYPASS.128 [R2], [R24.64] ;  /* 0x0000000018027fae */ /* 0x0003e2000b901c48 */
[-C--:B------:R-:W-:Y:S01]  /*1070*/  LOP3.LUT R124, R125, R23.reuse, RZ, 0xfc, !PT ;  /* 0x000000177d7c7212 */ /* 0x080fe200078efcff */
[C---:B------:R-:W-:Y:S01]  /*1080*/  IMAD.IADD R64, R46.reuse, 0x1, R61 ;  /* 0x000000012e407824 */ /* 0x040fe200078e023d */
[----:B------:R-:W-:Y:S01]  /*1090*/  SHF.R.S32.HI R3, RZ, 0x1f, R73 ;  /* 0x0000001fff037819 */ /* 0x000fe20000011449 */
[----:B------:R-:W-:Y:S01]  /*10a0*/  IMAD.IADD R75, R46, 0x1, R75 ;  /* 0x000000012e4b7824 */ /* 0x000fe200078e024b */
[----:B------:R-:W-:Y:S01]  /*10b0*/  LEA R26, P2, R32, c[0x0][0x160], 0x1 ;  /* 0x00005800201a7a11 */ /* 0x000fe200078408ff */
[----:B------:R-:W-:Y:S01]  /*10c0*/  IMAD.IADD R60, R46, 0x1, R47 ;  /* 0x000000012e3c7824 */ /* 0x000fe200078e022f */
[----:B------:R-:W-:-:S02]  /*10d0*/  LOP3.LUT R125, R27, R23, RZ, 0xfc, !PT ;  /* 0x000000171b7d7212 */ /* 0x000fc400078efcff */
[----:B------:R-:W-:Y:S02]  /*10e0*/  LOP3.LUT R23, R48, R46, RZ, 0xfc, !PT ;  /* 0x0000002e30177212 */ /* 0x000fe400078efcff */
[----:B------:R-:W-:Y:S02]  /*10f0*/  LEA.HI.X R27, R32, c[0x0][0x164], R7, 0x1, P2 ;  /* 0x00005900201b7a11 */ /* 0x000fe400010f0c07 */
[----:B-1----:R-:W-:Y:S02]  /*1100*/  LEA R24, P1, R34, c[0x0][0x160], 0x1 ;  /* 0x0000580022187a11 */ /* 0x002fe400078208ff */
[----:B------:R-:W-:Y:S02]  /*1110*/  LOP3.LUT R6, R6, R22, RZ, 0xfc, !PT ;  /* 0x0000001606067212 */ /* 0x000fe400078efcff */
[----:B------:R-:W-:Y:S02]  /*1120*/  LEA.HI.X R25, R34, c[0x0][0x164], R3, 0x1, P1 ;  /* 0x0000590022197a11 */ /* 0x000fe400008f0c03 */
[----:B------:R-:W-:-:S02]  /*1130*/  SHF.R.S32.HI R3, RZ, 0x1f, R63 ;  /* 0x0000001fff037819 */ /* 0x000fc4000001143f */
[----:B------:R-:W-:Y:S01]  /*1140*/  SHF.R.S32.HI R7, RZ, 0x1f, R61 ;  /* 0x0000001fff077819 */ /* 0x000fe2000001143d */
[----:B------:R-:W-:Y:S01]  /*1150*/  IMAD.IADD R61, R46, 0x1, R55 ;  /* 0x000000012e3d7824 */ /* 0x000fe200078e0237 */
[----:B------:R-:W-:Y:S02]  /*1160*/  LEA R32, P1, R42, c[0x0][0x160], 0x1 ;  /* 0x000058002a207a11 */ /* 0x000fe400078208ff */
[----:B------:R-:W-:Y:S02]  /*1170*/  LEA R34, P2, R40, c[0x0][0x160], 0x1 ;  /* 0x0000580028227a11 */ /* 0x000fe400078408ff */
[----:B------:R-:W-:Y:S02]  /*1180*/  SHF.R.S32.HI R0, RZ, 0x1f, R48 ;  /* 0x0000001fff007819 */ /* 0x000fe40000011430 */
[----:B------:R-:W-:Y:S02]  /*1190*/  LEA R22, P0, R23, c[0x0][0x160], 0x1 ;  /* 0x0000580017167a11 */ /* 0x000fe400078008ff */
[----:B------:R-:W-:-:S02]  /*11a0*/  LEA R28, P3, R30, c[0x0][0x160], 0x1 ;  /* 0x000058001e1c7a11 */ /* 0x000fc400078608ff */
[-C--:B------:R-:W-:Y:S02]  /*11b0*/  LOP3.LUT R31, R65, R46.reuse, RZ, 0xfc, !PT ;  /* 0x0000002e411f7212 */ /* 0x080fe400078efcff */
[----:B------:R-:W-:Y:S02]  /*11c0*/  LOP3.LUT R38, R59, R46, RZ, 0xfc, !PT ;  /* 0x0000002e3b267212 */ /* 0x000fe400078efcff */
[----:B------:R-:W-:Y:S02]  /*11d0*/  LEA.HI.X R33, R42, c[0x0][0x164], R3, 0x1, P1 ;  /* 0x000059002a217a11 */ /* 0x000fe400008f0c03 */
[----:B------:R-:W-:Y:S02]  /*11e0*/  LEA.HI.X R35, R40, c[0x0][0x164], R7, 0x1, P2 ;  /* 0x0000590028237a11 */ /* 0x000fe400010f0c07 */
[----:B------:R-:W-:Y:S02]  /*11f0*/  LEA.HI.X R23, R23, c[0x0][0x164], R0, 0x1, P0 ;  /* 0x0000590017177a11 */ /* 0x000fe400000f0c00 */
[----:B------:R-:W-:-:S02]  /*1200*/  LEA.HI.X R29, R30, c[0x0][0x164], R29, 0x1, P3 ;  /* 0x000059001e1d7a11 */ /* 0x000fc400018f0c1d */
[--C-:B------:R-:W-:Y:S01]  /*1210*/  SHF.R.S32.HI R7, RZ, 0x1f, R11.reuse ;  /* 0x0000001fff077819 */ /* 0x100fe2000001140b */
[----:B------:R-:W-:Y:S01]  /*1220*/  IMAD.IADD R11, R46, 0x1, R11 ;  /* 0x000000012e0b7824 */ /* 0x000fe200078e020b */
[----:B------:R-:W-:Y:S02]  /*1230*/  LEA R42, P2, R52, c[0x0][0x168], 0x1 ;  /* 0x00005a00342a7a11 */ /* 0x000fe400078408ff */
[----:B------:R-:W-:Y:S01]  /*1240*/  SHF.R.S32.HI R0, RZ, 0x1f, R65 ;  /* 0x0000001fff007819 */ /* 0x000fe20000011441 */
[C---:B------:R-:W-:Y:S01]  /*1250*/  IMAD.IADD R65, R46.reuse, 0x1, R63 ;  /* 0x000000012e417824 */ /* 0x040fe200078e023f */
[--C-:B------:R-:W-:Y:S01]  /*1260*/  SHF.R.S32.HI R37, RZ, 0x1f, R59.reuse ;  /* 0x0000001fff257819 */ /* 0x100fe2000001143b */
[----:B------:R-:W-:Y:S01]  /*1270*/  IMAD.IADD R63, R46, 0x1, R59 ;  /* 0x000000012e3f7824 */ /* 0x000fe200078e023b */
[----:B------:R-:W-:Y:S01]  /*1280*/  LEA R30, P0, R31, c[0x0][0x160], 0x1 ;  /* 0x000058001f1e7a11 */ /* 0x000fe200078008ff */
[----:B------:R-:W-:Y:S01]  /*1290*/  IMAD.WIDE R58, R58, R78, c[0x0][0x160] ;  /* 0x000058003a3a7625 */ /* 0x000fe200078e024e */
[----:B------:R-:W-:-:S02]  /*12a0*/  LEA R36, P3, R38, c[0x0][0x168], 0x1 ;  /* 0x00005a0026247a11 */ /* 0x000fc400078608ff */
[-C--:B------:R-:W-:Y:S02]  /*12b0*/  LOP3.LUT R39, R57, R46.reuse, RZ, 0xfc, !PT ;  /* 0x0000002e39277212 */ /* 0x080fe400078efcff */
[-C--:B------:R-:W-:Y:S02]  /*12c0*/  LOP3.LUT R54, R55, R46.reuse, RZ, 0xfc, !PT ;  /* 0x0000002e37367212 */ /* 0x080fe400078efcff */
[----:B------:R-:W-:Y:S02]  /*12d0*/  LOP3.LUT R50, R53, R46, RZ, 0xfc, !PT ;  /* 0x0000002e35327212 */ /* 0x000fe400078efcff */
[----:B------:R-:W-:Y:S01]  /*12e0*/  LEA.HI.X R43, R52, c[0x0][0x16c], R7, 0x1, P2 ;  /* 0x00005b00342b7a11 */ /* 0x000fe200010f0c07 */
[C---:B------:R-:W-:Y:S01]  /*12f0*/  IMAD.IADD R52, R46.reuse, 0x1, R48 ;  /* 0x000000012e347824 */ /* 0x040fe200078e0230 */
[----:B------:R-:W-:Y:S01]  /*1300*/  LEA.HI.X R31, R31, c[0x0][0x164], R0, 0x1, P0 ;  /* 0x000059001f1f7a11 */ /* 0x000fe200000f0c00 */
[----:B------:R-:W-:Y:S01]  /*1310*/  IMAD.IADD R7, R46, 0x1, R53 ;  /* 0x000000012e077824 */ /* 0x000fe200078e0235 */
[----:B------:R-:W-:-:S02]  /*1320*/  LEA.HI.X R37, R38, c[0x0][0x16c], R37, 0x1, P3 ;  /* 0x00005b0026257a11 */ /* 0x000fc400018f0c25 */
[----:B------:R-:W-:Y:S02]  /*1330*/  SHF.R.S32.HI R0, RZ, 0x1f, R57 ;  /* 0x0000001fff007819 */ /* 0x000fe40000011439 */
[----:B------:R-:W-:Y:S02]  /*1340*/  SHF.R.S32.HI R3, RZ, 0x1f, R55 ;  /* 0x0000001fff037819 */ /* 0x000fe40000011437 */
[----:B------:R-:W-:Y:S02]  /*1350*/  LEA R38, P0, R39, c[0x0][0x168], 0x1 ;  /* 0x00005a0027267a11 */ /* 0x000fe400078008ff */
[----:B------:R-:W-:Y:S02]  /*1360*/  LEA R40, P1, R54, c[0x0][0x168], 0x1 ;  /* 0x00005a0036287a11 */ /* 0x000fe400078208ff */
[----:B------:R-:W-:Y:S01]  /*1370*/  SHF.R.S32.HI R45, RZ, 0x1f, R53 ;  /* 0x0000001fff2d7819 */ /* 0x000fe20000011435 */
[----:B------:R-:W-:Y:S01]  /*1380*/  IMAD.WIDE R52, R52, R78, c[0x0][0x160] ;  /* 0x0000580034347625 */ /* 0x000fe200078e024e */
[----:B------:R-:W-:-:S02]  /*1390*/  LEA R44, P3, R50, c[0x0][0x168], 0x1 ;  /* 0x00005a00322c7a11 */ /* 0x000fc400078608ff */
[-C--:B------:R-:W-:Y:S02]  /*13a0*/  LOP3.LUT R74, R51, R46.reuse, RZ, 0xfc, !PT ;  /* 0x0000002e334a7212 */ /* 0x080fe400078efcff */
[-C--:B------:R-:W-:Y:S01]  /*13b0*/  LOP3.LUT R72, R49, R46.reuse, RZ, 0xfc, !PT ;  /* 0x0000002e31487212 */ /* 0x080fe200078efcff */
[----:B------:R1:W-:Y:S01]  /*13c0*/  LDGSTS.E.BYPASS.128 [R2+0x800], [R52.64] ;  /* 0x0080000034027fae */ /* 0x0003e2000b901c48 */
[----:B------:R-:W-:Y:S02]  /*13d0*/  LOP3.LUT R66, R47, R46, RZ, 0xfc, !PT ;  /* 0x0000002e2f427212 */ /* 0x000fe400078efcff */
[----:B------:R-:W-:Y:S01]  /*13e0*/  LEA.HI.X R39, R39, c[0x0][0x16c], R0, 0x1, P0 ;  /* 0x00005b0027277a11 */ /* 0x000fe200000f0c00 */
[----:B------:R-:W-:Y:S01]  /*13f0*/  IMAD.IADD R0, R46, 0x1, R49 ;  /* 0x000000012e007824 */ /* 0x000fe200078e0231 */
[----:B------:R-:W-:Y:S01]  /*1400*/  LEA.HI.X R41, R54, c[0x0][0x16c], R3, 0x1, P1 ;  /* 0x00005b0036297a11 */ /* 0x000fe200008f0c03 */
[C---:B------:R-:W-:Y:S01]  /*1410*/  IMAD.IADD R54, R46.reuse, 0x1, R67 ;  /* 0x000000012e367824 */ /* 0x040fe200078e0243 */
[--C-:B------:R-:W-:Y:S01]  /*1420*/  SHF.R.S32.HI R55, RZ, 0x1f, R51.reuse ;  /* 0x0000001fff377819 */ /* 0x100fe20000011433 */
[----:B------:R-:W-:Y:S01]  /*1430*/  IMAD.IADD R3, R46, 0x1, R51 ;  /* 0x000000012e037824 */ /* 0x000fe200078e0233 */
[----:B------:R-:W-:Y:S01]  /*1440*/  LEA.HI.X R45, R50, c[0x0][0x16c], R45, 0x1, P3 ;  /* 0x00005b00322d7a11 */ /* 0x000fe200018f0c2d */
[----:B------:R2:W-:Y:S01]  /*1450*/  LDGSTS.E.BYPASS.128 [R2+0x1000], [R58.64] ;  /* 0x010000003a027fae */ /* 0x0005e2000b901c48 */
[----:B------:R-:W-:Y:S01]  /*1460*/  SHF.R.S32.HI R51, RZ, 0x1f, R49 ;  /* 0x0000001fff337819 */ /* 0x000fe20000011431 */
[----:B-1----:R-:W-:Y:S01]  /*1470*/  IMAD.WIDE R52, R75, R78, c[0x0][0x160] ;  /* 0x000058004b347625 */ /* 0x002fe200078e024e */
[----:B------:R-:W-:-:S02]  /*1480*/  LEA R46, P0, R74, c[0x0][0x168], 0x1 ;  /* 0x00005a004a2e7a11 */ /* 0x000fc400078008ff */
[----:B------:R-:W-:Y:S02]  /*1490*/  LEA R48, P1, R72, c[0x0][0x168], 0x1 ;  /* 0x00005a0048307a11 */ /* 0x000fe400078208ff */
[----:B------:R-:W-:Y:S01]  /*14a0*/  SHF.R.S32.HI R57, RZ, 0x1f, R47 ;  /* 0x0000001fff397819 */ /* 0x000fe2000001142f */
[----:B------:R1:W-:Y:S01]  /*14b0*/  LDGSTS.E.BYPASS.128 [R2+0x1800], [R52.64] ;  /* 0x0180000034027fae */ /* 0x0003e2000b901c48 */
[----:B------:R-:W-:Y:S02]  /*14c0*/  LEA R50, P2, R66, c[0x0][0x168], 0x1 ;  /* 0x00005a0042327a11 */ /* 0x000fe400078408ff */
[----:B------:R-:W-:Y:S01]  /*14d0*/  LEA.HI.X R47, R74, c[0x0][0x16c], R55, 0x1, P0 ;  /* 0x00005b004a2f7a11 */ /* 0x000fe200000f0c37 */
[-C--:B------:R-:W-:Y:S01]  /*14e0*/  IMAD.WIDE R54, R54, R78.reuse, c[0x0][0x160] ;  /* 0x0000580036367625 */ /* 0x080fe200078e024e */
[----:B------:R-:W-:Y:S01]  /*14f0*/  LEA.HI.X R49, R72, c[0x0][0x16c], R51, 0x1, P1 ;  /* 0x00005b0048317a11 */ /* 0x000fe200008f0c33 */
[----:B------:R-:W-:Y:S01]  /*1500*/  CS2R R74, SRZ ;  /* 0x00000000004a7805 */ /* 0x000fe2000001ff00 */
[----:B------:R-:W-:Y:S01]  /*1510*/  LEA.HI.X R51, R66, c[0x0][0x16c], R57, 0x1, P2 ;  /* 0x00005b0042337a11 */ /* 0x000fe200010f0c39 */
[-C--:B------:R-:W-:Y:S01]  /*1520*/  IMAD.WIDE R56, R56, R78.reuse, c[0x0][0x160] ;  /* 0x0000580038387625 */ /* 0x080fe200078e024e */
[----:B------:R3:W-:Y:S01]  /*1530*/  LDGSTS.E.BYPASS.128 [R2+0x2000], [R54.64] ;  /* 0x0200000036027fae */ /* 0x0007e2000b901c48 */
[----:B------:R-:W-:Y:S01]  /*1540*/  IADD3 R20, P1, R20, c[0x0][0x168], RZ ;  /* 0x00005a0014147a10 */ /* 0x000fe20007f3e0ff */
[----:B------:R-:W-:Y:S01]  /*1550*/  CS2R R66, SRZ ;  /* 0x0000000000427805 */ /* 0x000fe2000001ff00 */
[-C--:B--2---:R-:W-:Y:S01]  /*1560*/  IMAD.WIDE R58, R65, R78.reuse, c[0x0][0x160] ;  /* 0x00005800413a7625 */ /* 0x084fe200078e024e */
[----:B------:R2:W-:Y:S01]  /*1570*/  LDGSTS.E.BYPASS.128 [R2+0x2800], [R56.64] ;  /* 0x0280000038027fae */ /* 0x0005e2000b901c48 */
[----:B------:R-:W-:Y:S01]  /*1580*/  IADD3 R100, P6, R20, 0x400, RZ ;  /* 0x0000040014647810 */ /* 0x000fe20007fde0ff */
[----:B------:R-:W-:Y:S01]  /*1590*/  CS2R R72, SRZ ;  /* 0x0000000000487805 */ /* 0x000fe2000001ff00 */
[-C--:B-1----:R-:W-:Y:S01]  /*15a0*/  IMAD.WIDE R52, R64, R78.reuse, c[0x0][0x160] ;  /* 0x0000580040347625 */ /* 0x082fe200078e024e */
[----:B------:R1:W-:Y:S01]  /*15b0*/  LDGSTS.E.BYPASS.128 [R2+0x3000], [R58.64] ;  /* 0x030000003a027fae */ /* 0x0003e2000b901c48 */
[----:B------:R-:W-:Y:S01]  /*15c0*/  IADD3 R18, P4, R18, c[0x0][0x168], RZ ;  /* 0x00005a0012127a10 */ /* 0x000fe20007f9e0ff */
[----:B------:R-:W-:Y:S01]  /*15d0*/  CS2R R64, SRZ ;  /* 0x0000000000407805 */ /* 0x000fe2000001ff00 */
[----:B------:R-:W-:Y:S01]  /*15e0*/  IADD3 R19, P2, R19, c[0x0][0x168], RZ ;  /* 0x00005a0013137a10 */ /* 0x000fe20007f5e0ff */
[----:B---3--:R-:W-:Y:S01]  /*15f0*/  IMAD.WIDE R54, R63, R78, c[0x0][0x168] ;  /* 0x00005a003f367625 */ /* 0x008fe200078e024e */
[----:B------:R3:W-:Y:S01]  /*1600*/  LDGSTS.E.BYPASS.128 [R2+0x3800], [R52.64] ;  /* 0x0380000034027fae */ /* 0x0007e2000b901c48 */
[----:B------:R-:W-:-:S02]  /*1610*/  IADD3.X R99, RZ, c[0x0][0x16c], R99, P6, P1 ;  /* 0x00005b00ff637a10 */ /* 0x000fc400037e2463 */
[-C--:B--2---:R-:W-:Y:S01]  /*1620*/  IMAD.WIDE R56, R62, R78.reuse, c[0x0][0x168] ;  /* 0x00005a003e387625 */ /* 0x084fe200078e024e */
[----:B------:R-:W0:Y:S01]  /*1630*/  LDGDEPBAR ;  /* 0x00000000000079af */ /* 0x000e220000000000 */
[----:B------:R-:W-:Y:S01]  /*1640*/  IADD3 R98, P5, R18, 0x400, RZ ;  /* 0x0000040012627810 */ /* 0x000fe20007fbe0ff */
[----:B------:R-:W-:Y:S01]  /*1650*/  CS2R R62, SRZ ;  /* 0x00000000003e7805 */ /* 0x000fe2000001ff00 */
[-C--:B-1----:R-:W-:Y:S01]  /*1660*/  IMAD.WIDE R58, R61, R78.reuse, c[0x0][0x168] ;  /* 0x00005a003d3a7625 */ /* 0x082fe200078e024e */
[----:B------:R1:W-:Y:S01]  /*1670*/  LDGSTS.E.BYPASS.128 [R2+0x10000], [R54.64] ;  /* 0x1000000036027fae */ /* 0x0003e2000b901c48 */
[----:B------:R-:W-:Y:S02]  /*1680*/  IADD3 R96, P6, R19, 0x400, RZ ;  /* 0x0000040013607810 */ /* 0x000fe40007fde0ff */
[----:B------:R-:W-:Y:S01]  /*1690*/  IMAD.WIDE R60, R60, R78, c[0x0][0x168] ;  /* 0x00005a003c3c7625 */ /* 0x000fe200078e024e */
[----:B------:R2:W-:Y:S01]  /*16a0*/  LDGSTS.E.BYPASS.128 [R2+0x10800], [R56.64] ;  /* 0x1080000038027fae */ /* 0x0005e2000b901c48 */
[----:B------:R-:W-:-:S02]  /*16b0*/  IADD3 R17, P0, R17, c[0x0][0x168], RZ ;  /* 0x00005a0011117a10 */ /* 0x000fc40007f1e0ff */
[-C--:B---3--:R-:W-:Y:S01]  /*16c0*/  IMAD.WIDE R52, R11, R78.reuse, c[0x0][0x168] ;  /* 0x00005a000b347625 */ /* 0x088fe200078e024e */
[----:B------:R3:W-:Y:S01]  /*16d0*/  LDGSTS.E.BYPASS.128 [R2+0x11000], [R58.64] ;  /* 0x110000003a027fae */ /* 0x0007e2000b901c48 */
[----:B------:R-:W-:Y:S02]  /*16e0*/  IADD3 R16, P3, R16, c[0x0][0x168], RZ ;  /* 0x00005a0010107a10 */ /* 0x000fe40007f7e0ff */
[----:B------:R-:W-:Y:S01]  /*16f0*/  IADD3.X R97, RZ, c[0x0][0x16c], R97, P5, P4 ;  /* 0x00005b00ff617a10 */ /* 0x000fe20002fe8461 */
[-C--:B-1----:R-:W-:Y:S01]  /*1700*/  IMAD.WIDE R54, R7, R78.reuse, c[0x0][0x168] ;  /* 0x00005a0007367625 */ /* 0x082fe200078e024e */
[----:B------:R1:W-:Y:S01]  /*1710*/  LDGSTS.E.BYPASS.128 [R2+0x11800], [R52.64] ;  /* 0x1180000034027fae */ /* 0x0003e2000b901c48 */
[----:B------:R-:W-:Y:S02]  /*1720*/  IADD3.X R95, RZ, c[0x0][0x16c], R95, P6, P2 ;  /* 0x00005b00ff5f7a10 */ /* 0x000fe400037e445f */
[----:B--2---:R-:W-:Y:S01]  /*1730*/  IMAD.WIDE R56, R3, R78, c[0x0][0x168] ;  /* 0x00005a0003387625 */ /* 0x004fe200078e024e */
[----:B------:R2:W-:Y:S01]  /*1740*/  LDGSTS.E.BYPASS.128 [R2+0x12000], [R54.64] ;  /* 0x1200000036027fae */ /* 0x0005e2000b901c48 */
[----:B------:R-:W-:-:S02]  /*1750*/  IADD3 R94, P4, R17, 0x400, RZ ;  /* 0x00000400115e7810 */ /* 0x000fc40007f9e0ff */
[----:B---3--:R-:W-:Y:S01]  /*1760*/  IMAD.WIDE R58, R0, R78, c[0x0][0x168] ;  /* 0x00005a00003a7625 */ /* 0x008fe200078e024e */
[----:B------:R3:W-:Y:S01]  /*1770*/  LDGSTS.E.BYPASS.128 [R2+0x12800], [R56.64] ;  /* 0x1280000038027fae */ /* 0x0007e2000b901c48 */
[----:B------:R-:W-:Y:S02]  /*1780*/  IADD3 R92, P6, R16, 0x400, RZ ;  /* 0x00000400105c7810 */ /* 0x000fe40007fde0ff */
[----:B------:R-:W-:Y:S01]  /*1790*/  IADD3 R15, P1, R15, c[0x0][0x168], RZ ;  /* 0x00005a000f0f7a10 */ /* 0x000fe20007f3e0ff */
[----:B------:R4:W-:Y:S01]  /*17a0*/  LDGSTS.E.BYPASS.128 [R2+0x13000], [R58.64] ;  /* 0x130000003a027fae */ /* 0x0009e2000b901c48 */
[----:B------:R-:W-:Y:S01]  /*17b0*/  IADD3 R14, P5, R14, c[0x0][0x168], RZ ;  /* 0x00005a000e0e7a10 */ /* 0x000fe20007fbe0ff */
[----:B------:R-:W-:Y:S01]  /*17c0*/  IMAD.MOV.U32 R0, RZ, RZ, 0x3 ;  /* 0x00000003ff007424 */ /* 0x000fe200078e00ff */
[----:B------:R-:W-:Y:S01]  /*17d0*/  IADD3.X R93, RZ, c[0x0][0x16c], R93, P4, P0 ;  /* 0x00005b00ff5d7a10 */ /* 0x000fe200027e045d */
[----:B------:R1:W-:Y:S01]  /*17e0*/  LDGSTS.E.BYPASS.128 [R2+0x13800], [R60.64] ;  /* 0x138000003c027fae */ /* 0x0003e2000b901c48 */
[----:B------:R-:W-:Y:S01]  /*17f0*/  IADD3.X R91, RZ, c[0x0][0x16c], R91, P6, P3 ;  /* 0x00005b00ff5b7a10 */ /* 0x000fe200037e645b */
[----:B------:R-:W-:Y:S01]  /*1800*/  IMAD.MOV.U32 R11, RZ, RZ, RZ ;  /* 0x000000ffff0b7224 */ /* 0x000fe200078e00ff */
[----:B------:R-:W-:Y:S01]  /*1810*/  IADD3 R90, P4, R15, 0x400, RZ ;  /* 0x000004000f5a7810 */ /* 0x000fe20007f9e0ff */
[----:B------:R-:W0:Y:S01]  /*1820*/  LDGDEPBAR ;  /* 0x00000000000079af */ /* 0x000e220000000000 */
[----:B------:R-:W-:Y:S01]  /*1830*/  IADD3 R88, P6, R14, 0x400, RZ ;  /* 0x000004000e587810 */ /* 0x000fe20007fde0ff */
[----:B------:R-:W-:Y:S01]  /*1840*/  IMAD.MOV.U32 R3, RZ, RZ, RZ ;  /* 0x000000ffff037224 */ /* 0x000fe200078e00ff */
[----:B------:R-:W-:Y:S01]  /*1850*/  IADD3 R13, P2, R13, c[0x0][0x168], RZ ;  /* 0x00005a000d0d7a10 */ /* 0x000fe20007f5e0ff */
[----:B------:R-:W-:Y:S01]  /*1860*/  BAR.SYNC.DEFER_BLOCKING 0x0 ;  /* 0x0000000000007b1d */ /* 0x000fe20000010000 */
[----:B------:R-:W-:Y:S01]  /*1870*/  IADD3 R12, P0, R12, c[0x0][0x160], RZ ;  /* 0x000058000c0c7a10 */ /* 0x000fe20007f1e0ff */
[----:B---3--:R-:W-:Y:S01]  /*1880*/  CS2R R56, SRZ ;  /* 0x0000000000387805 */ /* 0x008fe2000001ff00 */
[----:B------:R-:W-:Y:S01]  /*1890*/  IADD3.X R89, RZ, c[0x0][0x16c], R89, P4, P1 ;  /* 0x00005b00ff597a10 */ /* 0x000fe200027e2459 */
[----:B-1----:R-:W-:Y:S01]  /*18a0*/  CS2R R60, SRZ ;  /* 0x00000000003c7805 */ /* 0x002fe2000001ff00 */
[----:B------:R-:W-:Y:S01]  /*18b0*/  IADD3.X R87, RZ, c[0x0][0x16c], R87, P6, P5 ;  /* 0x00005b00ff577a10 */ /* 0x000fe200037ea457 */
[----:B------:R-:W1:Y:S01]  /*18c0*/  S2R R53, SR_TID.X ;  /* 0x0000000000357919 */ /* 0x000e620000002100 */
[----:B------:R-:W-:Y:S01]  /*18d0*/  IADD3 R86, P4, R13, 0x400, RZ ;  /* 0x000004000d567810 */ /* 0x000fe20007f9e0ff */
[----:B----4-:R-:W-:Y:S01]  /*18e0*/  CS2R R58, SRZ ;  /* 0x00000000003a7805 */ /* 0x010fe2000001ff00 */
[----:B------:R-:W-:-:S02]  /*18f0*/  IADD3 R84, P6, R12, 0x400, RZ ;  /* 0x000004000c547810 */ /* 0x000fc40007fde0ff */
[----:B------:R-:W-:Y:S02]  /*1900*/  IADD3 R10, P3, R10, c[0x0][0x160], RZ ;  /* 0x000058000a0a7a10 */ /* 0x000fe40007f7e0ff */
[----:B------:R-:W-:Y:S02]  /*1910*/  IADD3 R9, P1, R9, c[0x0][0x160], RZ ;  /* 0x0000580009097a10 */ /* 0x000fe40007f3e0ff */
[----:B------:R-:W-:Y:S02]  /*1920*/  LOP3.LUT R7, R76, 0x8, RZ, 0xc0, !PT ;  /* 0x000000084c077812 */ /* 0x000fe400078ec0ff */
[----:B------:R-:W-:Y:S02]  /*1930*/  IADD3.X R85, RZ, c[0x0][0x16c], R85, P4, P2 ;  /* 0x00005b00ff557a10 */ /* 0x000fe400027e4455 */
[----:B------:R-:W-:Y:S02]  /*1940*/  IADD3.X R83, RZ, c[0x0][0x164], R83, P6, P0 ;  /* 0x00005900ff537a10 */ /* 0x000fe400037e0453 */
[----:B------:R-:W-:-:S02]  /*1950*/  IADD3 R82, P4, R10, 0x400, RZ ;  /* 0x000004000a527810 */ /* 0x000fc40007f9e0ff */
[----:B------:R-:W-:Y:S01]  /*1960*/  IADD3 R80, P6, R9, 0x400, RZ ;  /* 0x0000040009507810 */ /* 0x000fe20007fde0ff */
[----:B------:R-:W-:Y:S01]  /*1970*/  @!PT LDS RZ, [RZ] ;  /* 0x00000000fffff984 */ /* 0x000fe20000000800 */
[----:B------:R-:W-:Y:S01]  /*1980*/  @!PT LDS RZ, [RZ] ;  /* 0x00000000fffff984 */ /* 0x000fe20000000800 */
[----:B------:R-:W-:Y:S01]  /*1990*/  @!PT LDS RZ, [RZ] ;  /* 0x00000000fffff984 */ /* 0x000fe20000000800 */
[----:B------:R3:W-:Y:S01]  /*19a0*/  LDGSTS.E.BYPASS.128 [R2+0x4000], [R4.64+0x100] ;  /* 0x0400010004027fae */ /* 0x0007e2000b901c48 */
[----:B------:R-:W-:Y:S02]  /*19b0*/  IADD3 R6, P5, R6, c[0x0][0x160], RZ ;  /* 0x0000580006067a10 */ /* 0x000fe40007fbe0ff */
[----:B------:R-:W-:Y:S01]  /*19c0*/  IADD3 R21, P2, R21, c[0x0][0x160], RZ ;  /* 0x0000580015157a10 */ /* 0x000fe20007f5e0ff */
[----:B------:R2:W-:Y:S01]  /*19d0*/  LDGSTS.E.BYPASS.128 [R2+0x4800], [R22.64+0x100] ;  /* 0x0480010016027fae */ /* 0x0005e2000b901c48 */
[----:B------:R-:W-:Y:S02]  /*19e0*/  IADD3.X R81, RZ, c[0x0][0x164], R81, P4, P3 ;  /* 0x00005900ff517a10 */ /* 0x000fe400027e6451 */
[----:B-1----:R-:W-:Y:S01]  /*19f0*/  LOP3.LUT R7, R7, 0x7, R53, 0xf8, !PT ;  /* 0x0000000707077812 */ /* 0x002fe200078ef835 */
[----:B------:R2:W-:Y:S01]  /*1a00*/  LDGSTS.E.BYPASS.128 [R2+0x5000], [R24.64+0x100] ;  /* 0x0500010018027fae */ /* 0x0005e2000b901c48 */
[----:B------:R-:W-:-:S02]  /*1a10*/  IADD3.X R79, RZ, c[0x0][0x164], R79, P6, P1 ;  /* 0x00005900ff4f7a10 */ /* 0x000fc400037e244f */
[----:B------:R-:W-:Y:S01]  /*1a20*/  IADD3 R78, P4, R6, 0x400, RZ ;  /* 0x00000400064e7810 */ /* 0x000fe20007f9e0ff */
[----:B------:R2:W-:Y:S01]  /*1a30*/  LDGSTS.E.BYPASS.128 [R2+0x5800], [R26.64+0x100] ;  /* 0x058001001a027fae */ /* 0x0005e2000b901c48 */
[----:B------:R-:W-:Y:S01]  /*1a40*/  IADD3 R76, P6, R21, 0x400, RZ ;  /* 0x00000400154c7810 */ /* 0x000fe20007fde0ff */
[----:B------:R-:W-:Y:S01]  /*1a50*/  IMAD.SHL.U32 R120, R7, 0x80, RZ ;  /* 0x0000008007787824 */ /* 0x000fe200078e00ff */
[----:B------:R-:W-:Y:S01]  /*1a60*/  IADD3 R14, P0, R68, c[0x0][0x160], RZ ;  /* 0x00005800440e7a10 */ /* 0x000fe20007f1e0ff */
[----:B------:R2:W-:Y:S01]  /*1a70*/  LDGSTS.E.BYPASS.128 [R2+0x6000], [R28.64+0x100] ;  /* 0x060001001c027fae */ /* 0x0005e2000b901c48 */
[----:B------:R-:W-:Y:S02]  /*1a80*/  IADD3 R9, P3, R69, c[0x0][0x160], RZ ;  /* 0x0000580045097a10 */ /* 0x000fe40007f7e0ff */
[----:B------:R-:W-:Y:S01]  /*1a90*/  IADD3 R10, P1, R70, c[0x0][0x160], RZ ;  /* 0x00005800460a7a10 */ /* 0x000fe20007f3e0ff */
[----:B------:R2:W-:Y:S01]  /*1aa0*/  LDGSTS.E.BYPASS.128 [R2+0x6800], [R30.64+0x100] ;  /* 0x068001001e027fae */ /* 0x0005e2000b901c48 */
[----:B------:R-:W-:-:S02]  /*1ab0*/  LOP3.LUT R8, R8, 0x18, R53, 0x78, !PT ;  /* 0x0000001808087812 */ /* 0x000fc400078e7835 */
[----:B------:R-:W-:Y:S01]  /*1ac0*/  IADD3.X R77, RZ, c[0x0][0x164], R77, P4, P5 ;  /* 0x00005900ff4d7a10 */ /* 0x000fe200027ea44d */
[----:B------:R1:W-:Y:S01]  /*1ad0*/  LDGSTS.E.BYPASS.128 [R2+0x7000], [R32.64+0x100] ;  /* 0x0700010020027fae */ /* 0x0003e2000b901c48 */
[----:B------:R-:W-:Y:S02]  /*1ae0*/  IADD3.X R15, RZ, c[0x0][0x164], R71, P6, P2 ;  /* 0x00005900ff0f7a10 */ /* 0x000fe400037e4447 */
[----:B------:R-:W-:Y:S01]  /*1af0*/  IADD3 R14, P5, R14, 0x400, RZ ;  /* 0x000004000e0e7810 */ /* 0x000fe20007fbe0ff */
[----:B------:R4:W-:Y:S01]  /*1b00*/  LDGSTS.E.BYPASS.128 [R2+0x7800], [R34.64+0x100] ;  /* 0x0780010022027fae */ /* 0x0009e2000b901c48 */
[----:B------:R-:W-:Y:S02]  /*1b10*/  IADD3 R9, P4, R9, 0x400, RZ ;  /* 0x0000040009097810 */ /* 0x000fe40007f9e0ff */
[----:B------:R-:W-:Y:S01]  /*1b20*/  IADD3 R10, P2, R10, 0x400, RZ ;  /* 0x000004000a0a7810 */ /* 0x000fe20007f5e0ff */
[----:B------:R-:W0:Y:S01]  /*1b30*/  LDGDEPBAR ;  /* 0x00000000000079af */ /* 0x000e220000000000 */
[----:B------:R-:W-:-:S02]  /*1b40*/  LOP3.LUT R6, R120, R8, RZ, 0xfc, !PT ;  /* 0x0000000878067212 */ /* 0x000fc400078efcff */
[----:B------:R-:W-:Y:S01]  /*1b50*/  LOP3.LUT R102, R102, 0x18, R53, 0x78, !PT ;  /* 0x0000001866667812 */ /* 0x000fe200078e7835 */
[----:B------:R1:W-:Y:S01]  /*1b60*/  LDGSTS.E.BYPASS.128 [R2+0x14000], [R36.64+0x100] ;  /* 0x1400010024027fae */ /* 0x0003e2000b901c48 */
[----:B------:R-:W-:Y:S02]  /*1b70*/  IADD3.X R12, RZ, c[0x0][0x164], R123, P5, P0 ;  /* 0x00005900ff0c7a10 */ /* 0x000fe40002fe047b */
[----:B------:R-:W-:Y:S01]  /*1b80*/  IADD3.X R13, RZ, c[0x0][0x164], R124, P4, P3 ;  /* 0x00005900ff0d7a10 */ /* 0x000fe200027e647c */
[----:B------:R1:W-:Y:S01]  /*1b90*/  LDGSTS.E.BYPASS.128 [R2+0x14800], [R38.64+0x100] ;  /* 0x1480010026027fae */ /* 0x0003e2000b901c48 */
[----:B------:R-:W-:-:S03]  /*1ba0*/  IADD3.X R6, RZ, c[0x0][0x164], R125, P2, P1 ;  /* 0x00005900ff067a10 */ /* 0x000fc600017e247d */
[----:B------:R2:W-:Y:S04]  /*1bb0*/  LDGSTS.E.BYPASS.128 [R2+0x15000], [R40.64+0x100] ;  /* 0x1500010028027fae */ /* 0x0005e8000b901c48 */
[----:B------:R2:W-:Y:S04]  /*1bc0*/  LDGSTS.E.BYPASS.128 [R2+0x15800], [R42.64+0x100] ;  /* 0x158001002a027fae */ /* 0x0005e8000b901c48 */
[----:B------:R1:W-:Y:S04]  /*1bd0*/  LDGSTS.E.BYPASS.128 [R2+0x16000], [R44.64+0x100] ;  /* 0x160001002c027fae */ /* 0x0003e8000b901c48 */
[----:B------:R1:W-:Y:S04]  /*1be0*/  LDGSTS.E.BYPASS.128 [R2+0x16800], [R46.64+0x100] ;  /* 0x168001002e027fae */ /* 0x0003e8000b901c48 */
[----:B------:R1:W-:Y:S04]  /*1bf0*/  LDGSTS.E.BYPASS.128 [R2+0x17000], [R48.64+0x100] ;  /* 0x1700010030027fae */ /* 0x0003e8000b901c48 */
[----:B------:R1:W-:Y:S04]  /*1c00*/  LDGSTS.E.BYPASS.128 [R2+0x17800], [R50.64+0x100] ;  /* 0x1780010032027fae */ /* 0x0003e8000b901c48 */
[----:B------:R-:W0:Y:S04]  /*1c10*/  LDGDEPBAR ;  /* 0x00000000000079af */ /* 0x000e280000000000 */
[----:B------:R-:W-:Y:S06]  /*1c20*/  BAR.SYNC.DEFER_BLOCKING 0x0 ;  /* 0x0000000000007b1d */ /* 0x000fec0000010000 */
[----:B------:R-:W-:Y:S01]  /*1c30*/  @!PT LDS RZ, [RZ] ;  /* 0x00000000fffff984 */ /* 0x000fe20000000800 */
[----:B------:R-:W-:Y:S01]  /*1c40*/  @!PT LDS RZ, [RZ] ;  /* 0x00000000fffff984 */ /* 0x000fe20000000800 */
[----:B------:R-:W-:Y:S01]  /*1c50*/  @!PT LDS RZ, [RZ] ;  /* 0x00000000fffff984 */ /* 0x000fe20000000800 */
[----:B------:R3:W-:Y:S04]  /*1c60*/  LDGSTS.E.BYPASS.128 [R2+0x8000], [R4.64+0x200] ;  /* 0x0800020004027fae */ /* 0x0007e8000b901c48 */
[----:B------:R2:W-:Y:S04]  /*1c70*/  LDGSTS.E.BYPASS.128 [R2+0x8800], [R22.64+0x200] ;  /* 0x0880020016027fae */ /* 0x0005e8000b901c48 */
[----:B------:R2:W-:Y:S04]  /*1c80*/  LDGSTS.E.BYPASS.128 [R2+0x9000], [R24.64+0x200] ;  /* 0x0900020018027fae */ /* 0x0005e8000b901c48 */
[----:B------:R2:W-:Y:S04]  /*1c90*/  LDGSTS.E.BYPASS.128 [R2+0x9800], [R26.64+0x200] ;  /* 0x098002001a027fae */ /* 0x0005e8000b901c48 */
[----:B------:R2:W-:Y:S04]  /*1ca0*/  LDGSTS.E.BYPASS.128 [R2+0xa000], [R28.64+0x200] ;  /* 0x0a0002001c027fae */ /* 0x0005e8000b901c48 */
[----:B------:R2:W-:Y:S04]  /*1cb0*/  LDGSTS.E.BYPASS.128 [R2+0xa800], [R30.64+0x200] ;  /* 0x0a8002001e027fae */ /* 0x0005e8000b901c48 */
[----:B------:R1:W-:Y:S04]  /*1cc0*/  LDGSTS.E.BYPASS.128 [R2+0xb000], [R32.64+0x200] ;  /* 0x0b00020020027fae */ /* 0x0003e8000b901c48 */
[----:B------:R4:W-:Y:S04]  /*1cd0*/  LDGSTS.E.BYPASS.128 [R2+0xb800], [R34.64+0x200] ;  /* 0x0b80020022027fae */ /* 0x0009e8000b901c48 */
[----:B------:R-:W0:Y:S04]  /*1ce0*/  LDGDEPBAR ;  /* 0x00000000000079af */ /* 0x000e280000000000 */
        /* <DEDUP_REMOVED lines=16> */
[----:B------:R2:W-:Y:S01]  /*1df0*/  LDGSTS.E.BYPASS.128 [R2+0xd800], [R26.64+0x300] ;  /* 0x0d8003001a027fae */ /* 0x0005e2000b901c48 */
[----:B---3--:R-:W-:-:S03]  /*1e00*/  CS2R R4, SRZ ;  /* 0x0000000000047805 */ /* 0x008fc6000001ff00 */
[----:B------:R2:W-:Y:S04]  /*1e10*/  LDGSTS.E.BYPASS.128 [R2+0xe000], [R28.64+0x300] ;  /* 0x0e0003001c027fae */ /* 0x0005e8000b901c48 */
[----:B------:R2:W-:Y:S04]  /*1e20*/  LDGSTS.E.BYPASS.128 [R2+0xe800], [R30.64+0x300] ;  /* 0x0e8003001e027fae */ /* 0x0005e8000b901c48 */
[----:B------:R1:W-:Y:S04]  /*1e30*/  LDGSTS.E.BYPASS.128 [R2+0xf000], [R32.64+0x300] ;  /* 0x0f00030020027fae */ /* 0x0003e8000b901c48 */
[----:B------:R4:W-:Y:S04]  /*1e40*/  LDGSTS.E.BYPASS.128 [R2+0xf800], [R34.64+0x300] ;  /* 0x0f80030022027fae */ /* 0x0009e8000b901c48 */
[----:B------:R-:W0:Y:S04]  /*1e50*/  LDGDEPBAR ;  /* 0x00000000000079af */ /* 0x000e280000000000 */
[----:B------:R3:W-:Y:S01]  /*1e60*/  LDGSTS.E.BYPASS.128 [R2+0x1c000], [R36.64+0x300] ;  /* 0x1c00030024027fae */ /* 0x0007e2000b901c48 */
[----:B-1----:R-:W-:-:S03]  /*1e70*/  CS2R R32, SRZ ;  /* 0x0000000000207805 */ /* 0x002fc6000001ff00 */
[----:B------:R1:W-:Y:S01]  /*1e80*/  LDGSTS.E.BYPASS.128 [R2+0x1c800], [R38.64+0x300] ;  /* 0x1c80030026027fae */ /* 0x0003e2000b901c48 */
[----:B----4-:R-:W-:-:S03]  /*1e90*/  CS2R R34, SRZ ;  /* 0x0000000000227805 */ /* 0x010fc6000001ff00 */
[----:B------:R2:W-:Y:S04]  /*1ea0*/  LDGSTS.E.BYPASS.128 [R2+0x1d000], [R40.64+0x300] ;  /* 0x1d00030028027fae */ /* 0x0005e8000b901c48 */
[----:B------:R2:W-:Y:S01]  /*1eb0*/  LDGSTS.E.BYPASS.128 [R2+0x1d800], [R42.64+0x300] ;  /* 0x1d8003002a027fae */ /* 0x0005e2000b901c48 */
[----:B---3--:R-:W-:-:S03]  /*1ec0*/  CS2R R36, SRZ ;  /* 0x0000000000247805 */ /* 0x008fc6000001ff00 */
[----:B------:R3:W-:Y:S01]  /*1ed0*/  LDGSTS.E.BYPASS.128 [R2+0x1e000], [R44.64+0x300] ;  /* 0x1e0003002c027fae */ /* 0x0007e2000b901c48 */
[----:B-1----:R-:W-:-:S03]  /*1ee0*/  CS2R R38, SRZ ;  /* 0x0000000000267805 */ /* 0x002fc6000001ff00 */
[----:B------:R1:W-:Y:S04]  /*1ef0*/  LDGSTS.E.BYPASS.128 [R2+0x1e800], [R46.64+0x300] ;  /* 0x1e8003002e027fae */ /* 0x0003e8000b901c48 */
[----:B------:R4:W-:Y:S04]  /*1f00*/  LDGSTS.E.BYPASS.128 [R2+0x1f000], [R48.64+0x300] ;  /* 0x1f00030030027fae */ /* 0x0009e8000b901c48 */
[----:B------:R2:W-:Y:S01]  /*1f10*/  LDGSTS.E.BYPASS.128 [R2+0x1f800], [R50.64+0x300] ;  /* 0x1f80030032027fae */ /* 0x0005e2000b901c48 */
[----:B---3--:R-:W-:-:S03]  /*1f20*/  CS2R R44, SRZ ;  /* 0x00000000002c7805 */ /* 0x008fc6000001ff00 */
[----:B------:R-:W0:Y:S01]  /*1f30*/  LDGDEPBAR ;  /* 0x00000000000079af */ /* 0x000e220000000000 */
[----:B-1----:R-:W-:Y:S01]  /*1f40*/  CS2R R46, SRZ ;  /* 0x00000000002e7805 */ /* 0x002fe2000001ff00 */
[----:B----4-:R-:W-:Y:S01]  /*1f50*/  CS2R R48, SRZ ;  /* 0x0000000000307805 */ /* 0x010fe2000001ff00 */
[----:B--2---:R-:W-:Y:S02]  /*1f60*/  CS2R R50, SRZ ;  /* 0x0000000000327805 */ /* 0x004fe4000001ff00 */
.L_x_0:
[----:B------:R-:W-:-:S04]  /*1f70*/  DEPBAR.LE SB0, 0x6 ;  /* 0x000081800000791a */ /* 0x000fc80000000000 */
[----:B------:R-:W-:Y:S01]  /*1f80*/  UIADD3 UR4, UR4, 0x1, URZ ;  /* 0x0000000104047890 */ /* 0x000fe2000fffe03f */
[----:B------:R-:W-:Y:S01]  /*1f90*/  LOP3.LUT R17, R120, R8, RZ, 0xfc, !PT ;  /* 0x0000000878117212 */ /* 0x000fe200078efcff */
[----:B------:R-:W-:Y:S01]  /*1fa0*/  IMAD.IADD R52, R8, 0x1, R120 ;  /* 0x0000000108347824 */ /* 0x000fe200078e0278 */
[----:B------:R-:W-:Y:S01]  /*1fb0*/  IADD3 R0, R0, 0x1, RZ ;  /* 0x0000000100007810 */ /* 0x000fe20007ffe0ff */
[----:B------:R-:W-:Y:S01]  /*1fc0*/  UISETP.GE.AND UP0, UPT, UR4, 0x4, UPT ;  /* 0x000000040400788c */ /* 0x000fe2000bf06270 */
[----:B------:R-:W-:Y:S01]  /*1fd0*/  BAR.SYNC.DEFER_BLOCKING 0x0 ;  /* 0x0000000000007b1d */ /* 0x000fe20000010000 */
[----:B------:R-:W-:Y:S02]  /*1fe0*/  ISETP.GE.U32.AND P0, PT, R4, 0x1c, PT ;  /* 0x0000001c0400780c */ /* 0x000fe40003f06070 */
[----:B------:R-:W-:Y:S01]  /*1ff0*/  USEL UR4, UR4, URZ, !UP0 ;  /* 0x0000003f04047287 */ /* 0x000fe2000c000000 */
[C---:B------:R-:W-:Y:S02]  /*2000*/  ISETP.GE.AND P1, PT, R0.reuse, 0x4, PT ;  /* 0x000000040000780c */ /* 0x040fe40003f26270 */
[----:B------:R-:W-:Y:S01]  /*2010*/  ISETP.GE.U32.AND.EX P0, PT, R5, RZ, PT, P0 ;  /* 0x000000ff0500720c */ /* 0x000fe20003f06100 */
[----:B------:R-:W-:Y:S01]  /*2020*/  USHF.L.U32 UR5, UR4, 0xe, URZ ;  /* 0x0000000e04057899 */ /* 0x000fe2000800063f */
[----:B------:R-:W-:-:S03]  /*2030*/  SEL R0, R0, RZ, !P1 ;  /* 0x000000ff00007207 */ /* 0x000fc60004800000 */
[----:B------:R-:W-:Y:S02]  /*2040*/  UIADD3 UR6, UR5, 0x10000, URZ ;  /* 0x0001000005067890 */ /* 0x000fe4000fffe03f */
[----:B------:R-:W-:Y:S02]  /*2050*/  LEA R40, R17, UR5, 0x1 ;  /* 0x0000000511287c11 */ /* 0x000fe4000f8e08ff */
[----:B------:R-:W-:Y:S02]  /*2060*/  LEA R20, R111, UR5, 0x1 ;  /* 0x000000056f147c11 */ /* 0x000fe4000f8e08ff */
[----:B------:R-:W-:Y:S02]  /*2070*/  LEA R16, R119, UR5, 0x1 ;  /* 0x0000000577107c11 */ /* 0x000fe4000f8e08ff */
[----:B------:R-:W-:Y:S02]  /*2080*/  LEA R52, R52, UR5, 0x1 ;  /* 0x0000000534347c11 */ /* 0x000fe4000f8e08ff */
[----:B------:R-:W-:-:S02]  /*2090*/  LEA R68, R110, UR5, 0x1 ;  /* 0x000000056e447c11 */ /* 0x000fc4000f8e08ff */
[----:B------:R-:W-:Y:S01]  /*20a0*/  LEA R53, R116, UR5, 0x1 ;  /* 0x0000000574357c11 */ /* 0x000fe2000f8e08ff */
[----:B------:R-:W-:Y:S04]  /*20b0*/  LDSM.16.M88.4 R40, [R40+0x10000] ;  /* 0x010000002828783b */ /* 0x000fe80000000200 */
[----:B------:R-:W1:Y:S04]  /*20c0*/  LDSM.16.M88.4 R20, [R20] ;  /* 0x000000001414783b */ /* 0x000e680000000200 */
[----:B------:R-:W2:Y:S04]  /*20d0*/  LDSM.16.M88.4 R16, [R16] ;  /* 0x000000001010783b */ /* 0x000ea80000000200 */
[----:B------:R-:W3:Y:S04]  /*20e0*/  LDSM.16.M88.4 R28, [R52+0x11000] ;  /* 0x01100000341c783b */ /* 0x000ee80000000200 */
[----:B------:R-:W-:Y:S01]  /*20f0*/  LDSM.16.M88.4 R68, [R68] ;  /* 0x000000004444783b */ /* 0x000fe20000000200 */
[-C--:B-1----:R-:W-:Y:S07]  /*2100*/  HMMA.16816.F32.BF16 R24, R20, R40.reuse, R36 ;  /* 0x000000281418723c */ /* 0x082fee0000041824 */
[----:B------:R-:W-:Y:S01]  /*2110*/  LEA R36, R118, UR5, 0x1 ;  /* 0x0000000576247c11 */ /* 0x000fe2000f8e08ff */
[C---:B--2---:R-:W-:Y:S05]  /*2120*/  HMMA.16816.F32.BF16 R64, R16.reuse, R40, R64 ;  /* 0x000000281040723c */ /* 0x044fea0000041840 */
[----:B------:R-:W1:Y:S03]  /*2130*/  LDSM.16.M88.4 R36, [R36] ;  /* 0x000000002424783b */ /* 0x000e660000000200 */
[-C--:B---3--:R-:W-:Y:S08]  /*2140*/  HMMA.16816.F32.BF16 R60, R16, R28.reuse, R60 ;  /* 0x0000001c103c723c */ /* 0x088ff0000004183c */
[----:B------:R-:W-:Y:S08]  /*2150*/  HMMA.16816.F32.BF16 R44, R20, R28, R44 ;  /* 0x0000001c142c723c */ /* 0x000ff0000004182c */
[-C--:B-1----:R-:W-:Y:S08]  /*2160*/  HMMA.16816.F32.BF16 R64, R36, R42.reuse, R64 ;  /* 0x0000002a2440723c */ /* 0x082ff00000041840 */
[----:B------:R-:W-:Y:S01]  /*2170*/  HMMA.16816.F32.BF16 R40, R68, R42, R24 ;  /* 0x0000002a4428723c */ /* 0x000fe20000041818 */
[----:B------:R-:W1:Y:S07]  /*2180*/  LDSM.16.M88.4 R24, [R52+0x12000] ;  /* 0x012000003418783b */ /* 0x000e6e0000000200 */
[-C--:B------:R-:W-:Y:S08]  /*2190*/  HMMA.16816.F32.BF16 R60, R36, R30.reuse, R60 ;  /* 0x0000001e243c723c */ /* 0x080ff0000004183c */
[----:B------:R-:W-:Y:S01]  /*21a0*/  HMMA.16816.F32.BF16 R28, R68, R30, R44 ;  /* 0x0000001e441c723c */ /* 0x000fe2000004182c */
[----:B------:R-:W2:Y:S07]  /*21b0*/  LDSM.16.M88.4 R44, [R52+0x13000] ;  /* 0x01300000342c783b */ /* 0x000eae0000000200 */
[-C--:B-1----:R-:W-:Y:S08]  /*21c0*/  HMMA.16816.F32.BF16 R56, R16, R24.reuse, R56 ;  /* 0x000000181038723c */ /* 0x082ff00000041838 */
[----:B------:R-:W-:Y:S08]  /*21d0*/  HMMA.16816.F32.BF16 R48, R20, R24, R48 ;  /* 0x000000181430723c */ /* 0x000ff00000041830 */
[-C--:B--2---:R-:W-:Y:S07]  /*21e0*/  HMMA.16816.F32.BF16 R32, R16, R44.reuse, R32 ;  /* 0x0000002c1020723c */ /* 0x084fee0000041820 */
[----:B------:R-:W-:Y:S01]  /*21f0*/  LEA R18, R103, UR6, 0x1 ;  /* 0x0000000667127c11 */ /* 0x000fe2000f8e08ff */
[----:B------:R-:W-:Y:S01]  /*2200*/  HMMA.16816.F32.BF16 R72, R20, R44, R72 ;  /* 0x0000002c1448723c */ /* 0x000fe20000041848 */
[----:B------:R-:W-:-:S03]  /*2210*/  LEA R16, R117, UR5, 0x1 ;  /* 0x0000000575107c11 */ /* 0x000fc6000f8e08ff */
[----:B------:R-:W-:-:S03]  /*2220*/  IMAD R52, R7, 0x100, R18 ;  /* 0x0000010007347824 */ /* 0x000fc600078e0212 */
[----:B------:R-:W-:Y:S01]  /*2230*/  LDSM.16.M88.4 R16, [R16] ;  /* 0x000000001010783b */ /* 0x000fe20000000200 */
[----:B------:R-:W-:Y:S01]  /*2240*/  HMMA.16816.F32.BF16 R56, R36, R26, R56 ;  /* 0x0000001a2438723c */ /* 0x000fe20000041838 */
[----:B------:R-:W-:-:S06]  /*2250*/  LEA R20, R109, UR5, 0x1 ;  /* 0x000000056d147c11 */ /* 0x000fcc000f8e08ff */
[----:B------:R-:W-:Y:S01]  /*2260*/  LDSM.16.M88.4 R20, [R20] ;  /* 0x000000001414783b */ /* 0x000fe20000000200 */
[----:B------:R-:W-:Y:S03]  /*2270*/  HMMA.16816.F32.BF16 R24, R68, R26, R48 ;  /* 0x0000001a4418723c */ /* 0x000fe60000041830 */
[----:B------:R-:W1:Y:S05]  /*2280*/  LDSM.16.M88.4 R48, [R52+0x2000] ;  /* 0x002000003430783b */ /* 0x000e6a0000000200 */
[-C--:B------:R-:W-:Y:S01]  /*2290*/  HMMA.16816.F32.BF16 R32, R36, R46.reuse, R32 ;  /* 0x0000002e2420723c */ /* 0x080fe20000041820 */
[----:B------:R-:W2:Y:S07]  /*22a0*/  LDSM.16.M88.4 R36, [R52] ;  /* 0x000000003424783b */ /* 0x000eae0000000200 */
[----:B------:R-:W-:Y:S01]  /*22b0*/  HMMA.16816.F32.BF16 R68, R68, R46, R72 ;  /* 0x0000002e4444723c */ /* 0x000fe20000041848 */
[----:B------:R-:W3:Y:S04]  /*22c0*/  LDSM.16.M88.4 R44, [R52+0x1000] ;  /* 0x00100000342c783b */ /* 0x000ee80000000200 */
[----:B------:R-:W4:Y:S04]  /*22d0*/  LDSM.16.M88.4 R72, [R52+0x3000] ;  /* 0x003000003448783b */ /* 0x000f280000000200 */
[----:B------:R-:W4:Y:S01]  /*22e0*/  LDSM.16.M88.4 R52, [R53] ;  /* 0x000000003534783b */ /* 0x000f220000000200 */
[C---:B-1----:R-:W-:Y:S08]  /*22f0*/  HMMA.16816.F32.BF16 R56, R16.reuse, R48, R56 ;  /* 0x000000301038723c */ /* 0x042ff00000041838 */
[C---:B--2---:R-:W-:Y:S08]  /*2300*/  HMMA.16816.F32.BF16 R64, R16.reuse, R36, R64 ;  /* 0x000000241040723c */ /* 0x044ff00000041840 */
[C---:B---3--:R-:W-:Y:S08]  /*2310*/  HMMA.16816.F32.BF16 R60, R16.reuse, R44, R60 ;  /* 0x0000002c103c723c */ /* 0x048ff0000004183c */
[----:B----4-:R-:W-:Y:S07]  /*2320*/  HMMA.16816.F32.BF16 R32, R16, R72, R32 ;  /* 0x000000481020723c */ /* 0x010fee0000041820 */
[----:B------:R-:W-:Y:S01]  /*2330*/  LEA R16, R108, UR5, 0x1 ;  /* 0x000000056c107c11 */ /* 0x000fe2000f8e08ff */
[C---:B------:R-:W-:Y:S05]  /*2340*/  HMMA.16816.F32.BF16 R40, R20.reuse, R36, R40 ;  /* 0x000000241428723c */ /* 0x040fea0000041828 */
[----:B------:R-:W1:Y:S03]  /*2350*/  LDSM.16.M88.4 R16, [R16] ;  /* 0x000000001010783b */ /* 0x000e660000000200 */
[C---:B------:R-:W-:Y:S08]  /*2360*/  HMMA.16816.F32.BF16 R28, R20.reuse, R44, R28 ;  /* 0x0000002c141c723c */ /* 0x040ff0000004181c */
[C---:B------:R-:W-:Y:S08]  /*2370*/  HMMA.16816.F32.BF16 R24, R20.reuse, R48, R24 ;  /* 0x000000301418723c */ /* 0x040ff00000041818 */
[----:B------:R-:W-:Y:S07]  /*2380*/  HMMA.16816.F32.BF16 R20, R20, R72, R68 ;  /* 0x000000481414723c */ /* 0x000fee0000041844 */
[----:B------:R-:W-:Y:S01]  /*2390*/  LEA R68, R107, UR5, 0x1 ;  /* 0x000000056b447c11 */ /* 0x000fe2000f8e08ff */
[C---:B------:R-:W-:Y:S05]  /*23a0*/  HMMA.16816.F32.BF16 R64, R52.reuse, R38, R64 ;  /* 0x000000263440723c */ /* 0x040fea0000041840 */
[----:B------:R-:W-:Y:S03]  /*23b0*/  LDSM.16.M88.4 R68, [R68] ;  /* 0x000000004444783b */ /* 0x000fe60000000200 */
[C---:B------:R-:W-:Y:S08]  /*23c0*/  HMMA.16816.F32.BF16 R60, R52.reuse, R46, R60 ;  /* 0x0000002e343c723c */ /* 0x040ff0000004183c */
[C---:B------:R-:W-:Y:S08]  /*23d0*/  HMMA.16816.F32.BF16 R56, R52.reuse, R50, R56 ;  /* 0x000000323438723c */ /* 0x040ff00000041838 */
[----:B------:R-:W-:Y:S07]  /*23e0*/  HMMA.16816.F32.BF16 R32, R52, R74, R32 ;  /* 0x0000004a3420723c */ /* 0x000fee0000041820 */
[----:B------:R-:W-:Y:S01]  /*23f0*/  LEA R52, R102, UR6, 0x1 ;  /* 0x0000000666347c11 */ /* 0x000fe2000f8e08ff */
[----:B-1----:R-:W-:Y:S01]  /*2400*/  HMMA.16816.F32.BF16 R36, R16, R38, R40 ;  /* 0x000000261024723c */ /* 0x002fe20000041828 */
[----:B------:R-:W-:-:S03]  /*2410*/  LEA R53, R114, UR5, 0x1 ;  /* 0x0000000572357c11 */ /* 0x000fc6000f8e08ff */
[----:B------:R-:W-:-:S03]  /*2420*/  IMAD R52, R7, 0x100, R52 ;  /* 0x0000010007347824 */ /* 0x000fc600078e0234 */
[----:B------:R-:W-:Y:S01]  /*2430*/  LEA R40, R115, UR5, 0x1 ;  /* 0x0000000573287c11 */ /* 0x000fe2000f8e08ff */
[C---:B------:R-:W-:Y:S01]  /*2440*/  HMMA.16816.F32.BF16 R44, R16.reuse, R46, R28 ;  /* 0x0000002e102c723c */ /* 0x040fe2000004181c */
[----:B------:R-:W1:Y:S04]  /*2450*/  LDSM.16.M88.4 R28, [R52] ;  /* 0x00000000341c783b */ /* 0x000e680000000200 */
[----:B------:R-:W2:Y:S03]  /*2460*/  LDSM.16.M88.4 R40, [R40] ;  /* 0x000000002828783b */ /* 0x000ea60000000200 */
[C---:B------:R-:W-:Y:S01]  /*2470*/  HMMA.16816.F32.BF16 R48, R16.reuse, R50, R24 ;  /* 0x000000321030723c */ /* 0x040fe20000041818 */
[----:B------:R-:W3:Y:S07]  /*2480*/  LDSM.16.M88.4 R24, [R52+0x1000] ;  /* 0x001000003418783b */ /* 0x000eee0000000200 */
[----:B------:R-:W-:Y:S01]  /*2490*/  HMMA.16816.F32.BF16 R72, R16, R74, R20 ;  /* 0x0000004a1048723c */ /* 0x000fe20000041814 */
[----:B------:R-:W4:Y:S04]  /*24a0*/  LDSM.16.M88.4 R20, [R52+0x2000] ;  /* 0x002000003414783b */ /* 0x000f280000000200 */
[----:B------:R-:W4:Y:S04]  /*24b0*/  LDSM.16.M88.4 R16, [R52+0x3000] ;  /* 0x003000003410783b */ /* 0x000f280000000200 */
[----:B------:R-:W4:Y:S01]  /*24c0*/  LDSM.16.M88.4 R52, [R53] ;  /* 0x000000003534783b */ /* 0x000f220000000200 */
[-C--:B-1----:R-:W-:Y:S08]  /*24d0*/  HMMA.16816.F32.BF16 R36, R68, R28.reuse, R36 ;  /* 0x0000001c4424723c */ /* 0x082ff00000041824 */
[C---:B--2---:R-:W-:Y:S07]  /*24e0*/  HMMA.16816.F32.BF16 R64, R40.reuse, R28, R64 ;  /* 0x0000001c2840723c */ /* 0x044fee0000041840 */
[----:B------:R-:W-:Y:S01]  /*24f0*/  LEA R28, R105, UR5, 0x1 ;  /* 0x00000005691c7c11 */ /* 0x000fe2000f8e08ff */
[C---:B---3--:R-:W-:Y:S08]  /*2500*/  HMMA.16816.F32.BF16 R60, R40.reuse, R24, R60 ;  /* 0x00000018283c723c */ /* 0x048ff0000004183c */
[C---:B----4-:R-:W-:Y:S08]  /*2510*/  HMMA.16816.F32.BF16 R56, R40.reuse, R20, R56 ;  /* 0x000000142838723c */ /* 0x050ff00000041838 */
[----:B------:R-:W-:Y:S07]  /*2520*/  HMMA.16816.F32.BF16 R32, R40, R16, R32 ;  /* 0x000000102820723c */ /* 0x000fee0000041820 */
[----:B------:R-:W-:Y:S01]  /*2530*/  LEA R40, R106, UR5, 0x1 ;  /* 0x000000056a287c11 */ /* 0x000fe2000f8e08ff */
[C---:B------:R-:W-:Y:S05]  /*2540*/  HMMA.16816.F32.BF16 R44, R68.reuse, R24, R44 ;  /* 0x00000018442c723c */ /* 0x040fea000004182c */
[----:B------:R-:W1:Y:S03]  /*2550*/  LDSM.16.M88.4 R40, [R40] ;  /* 0x000000002828783b */ /* 0x000e660000000200 */
[C---:B------:R-:W-:Y:S07]  /*2560*/  HMMA.16816.F32.BF16 R48, R68.reuse, R20, R48 ;  /* 0x000000144430723c */ /* 0x040fee0000041830 */
[----:B------:R-:W-:Y:S01]  /*2570*/  LEA R20, R101, UR6, 0x1 ;  /* 0x0000000665147c11 */ /* 0x000fe2000f8e08ff */
[----:B------:R-:W-:Y:S04]  /*2580*/  HMMA.16816.F32.BF16 R72, R68, R16, R72 ;  /* 0x000000104448723c */ /* 0x000fe80000041848 */
[----:B------:R-:W-:-:S03]  /*2590*/  IMAD R20, R7, 0x100, R20 ;  /* 0x0000010007147824 */ /* 0x000fc600078e0214 */
[----:B------:R-:W-:Y:S01]  /*25a0*/  LEA R68, R104, UR5, 0x1 ;  /* 0x0000000568447c11 */ /* 0x000fe2000f8e08ff */
[C---:B------:R-:W-:Y:S05]  /*25b0*/  HMMA.16816.F32.BF16 R64, R52.reuse, R30, R64 ;  /* 0x0000001e3440723c */ /* 0x040fea0000041840 */
[----:B------:R-:W-:Y:S03]  /*25c0*/  LDSM.16.M88.4 R68, [R68] ;  /* 0x000000004444783b */ /* 0x000fe60000000200 */
[C---:B------:R-:W-:Y:S08]  /*25d0*/  HMMA.16816.F32.BF16 R60, R52.reuse, R26, R60 ;  /* 0x0000001a343c723c */ /* 0x040ff0000004183c */
[C---:B------:R-:W-:Y:S08]  /*25e0*/  HMMA.16816.F32.BF16 R56, R52.reuse, R22, R56 ;  /* 0x000000163438723c */ /* 0x040ff00000041838 */
[----:B------:R-:W-:Y:S07]  /*25f0*/  HMMA.16816.F32.BF16 R32, R52, R18, R32 ;  /* 0x000000123420723c */ /* 0x000fee0000041820 */
[----:B------:R-:W-:Y:S01]  /*2600*/  LEA R52, R113, UR5, 0x1 ;  /* 0x0000000571347c11 */ /* 0x000fe2000f8e08ff */
[C---:B-1----:R-:W-:Y:S01]  /*2610*/  HMMA.16816.F32.BF16 R36, R40.reuse, R30, R36 ;  /* 0x0000001e2824723c */ /* 0x042fe20000041824 */
[----:B------:R-:W-:Y:S04]  /*2620*/  LDSM.16.M88.4 R28, [R28] ;  /* 0x000000001c1c783b */ /* 0x000fe80000000200 */
[----:B------:R-:W-:Y:S03]  /*2630*/  LDSM.16.M88.4 R52, [R52] ;  /* 0x000000003434783b */ /* 0x000fe60000000200 */
[C---:B------:R-:W-:Y:S01]  /*2640*/  HMMA.16816.F32.BF16 R44, R40.reuse, R26, R44 ;  /* 0x0000001a282c723c */ /* 0x040fe2000004182c */
[----:B------:R-:W1:Y:S07]  /*2650*/  LDSM.16.M88.4 R24, [R20] ;  /* 0x000000001418783b */ /* 0x000e6e0000000200 */
[C---:B------:R-:W-:Y:S08]  /*2660*/  HMMA.16816.F32.BF16 R48, R40.reuse, R22, R48 ;  /* 0x000000162830723c */ /* 0x040ff00000041830 */
[----:B------:R-:W-:Y:S01]  /*2670*/  HMMA.16816.F32.BF16 R72, R40, R18, R72 ;  /* 0x000000122848723c */ /* 0x000fe20000041848 */
[----:B------:R-:W2:Y:S04]  /*2680*/  LDSM.16.M88.4 R16, [R20+0x1000] ;  /* 0x001000001410783b */ /* 0x000ea80000000200 */
[----:B------:R-:W3:Y:S04]  /*2690*/  LDSM.16.M88.4 R40, [R20+0x2000] ;  /* 0x002000001428783b */ /* 0x000ee80000000200 */
[----:B------:R-:W4:Y:S01]  /*26a0*/  LDSM.16.M88.4 R20, [R20+0x3000] ;  /* 0x003000001414783b */ /* 0x000f220000000200 */
[-C--:B-1----:R-:W-:Y:S08]  /*26b0*/  HMMA.16816.F32.BF16 R64, R52, R24.reuse, R64 ;  /* 0x000000183440723c */ /* 0x082ff00000041840 */
[----:B------:R-:W-:Y:S07]  /*26c0*/  HMMA.16816.F32.BF16 R36, R28, R24, R36 ;  /* 0x000000181c24723c */ /* 0x000fee0000041824 */
[----:B------:R-:W-:Y:S01]  /*26d0*/  IMAD R24, R0, 0x4000, R2 ;  /* 0x0000400000187824 */ /* 0x000fe200078e0202 */
[C---:B--2---:R-:W-:Y:S08]  /*26e0*/  HMMA.16816.F32.BF16 R60, R52.reuse, R16, R60 ;  /* 0x00000010343c723c */ /* 0x044ff0000004183c */
[C---:B---3--:R-:W-:Y:S08]  /*26f0*/  HMMA.16816.F32.BF16 R56, R52.reuse, R40, R56 ;  /* 0x000000283438723c */ /* 0x048ff00000041838 */
[----:B----4-:R-:W-:Y:S07]  /*2700*/  HMMA.16816.F32.BF16 R32, R52, R20, R32 ;  /* 0x000000143420723c */ /* 0x010fee0000041820 */
[----:B------:R-:W-:Y:S01]  /*2710*/  LEA R52, R112, UR5, 0x1 ;  /* 0x0000000570347c11 */ /* 0x000fe2000f8e08ff */
[C---:B------:R-:W-:Y:S05]  /*2720*/  HMMA.16816.F32.BF16 R44, R28.reuse, R16, R44 ;  /* 0x000000101c2c723c */ /* 0x040fea000004182c */
[----:B------:R-:W1:Y:S02]  /*2730*/  LDSM.16.M88.4 R52, [R52] ;  /* 0x000000003434783b */ /* 0x000e640000000200 */
[----:B------:R-:W-:Y:S01]  /*2740*/  IADD3 R16, P1, R11, R9, RZ ;  /* 0x000000090b107210 */ /* 0x000fe20007f3e0ff */
[----:B------:R-:W-:Y:S04]  /*2750*/  HMMA.16816.F32.BF16 R72, R28, R20, R72 ;  /* 0x000000141c48723c */ /* 0x000fe80000041848 */
[----:B------:R-:W-:-:S03]  /*2760*/  IMAD.X R17, R3, 0x1, R13, P1 ;  /* 0x0000000103117824 */ /* 0x000fc600008e060d */
[----:B------:R-:W-:Y:S01]  /*2770*/  IADD3 R20, P2, R11, R10, RZ ;  /* 0x0000000a0b147210 */ /* 0x000fe20007f5e0ff */
[----:B------:R-:W-:Y:S04]  /*2780*/  HMMA.16816.F32.BF16 R48, R28, R40, R48 ;  /* 0x000000281c30723c */ /* 0x000fe80000041830 */
[----:B------:R-:W-:Y:S01]  /*2790*/  IMAD.X R21, R3, 0x1, R6, P2 ;  /* 0x0000000103157824 */ /* 0x000fe200010e0606 */
[----:B------:R-:W-:Y:S03]  /*27a0*/  BAR.SYNC.DEFER_BLOCKING 0x0 ;  /* 0x0000000000007b1d */ /* 0x000fe60000010000 */
[C---:B------:R-:W-:Y:S08]  /*27b0*/  HMMA.16816.F32.BF16 R44, R68.reuse, R18, R44 ;  /* 0x00000012442c723c */ /* 0x040ff0000004182c */
[C---:B------:R-:W-:Y:S08]  /*27c0*/  HMMA.16816.F32.BF16 R72, R68.reuse, R22, R72 ;  /* 0x000000164448723c */ /* 0x040ff00000041848 */
[----:B------:R-:W-:Y:S01]  /*27d0*/  HMMA.16816.F32.BF16 R36, R68, R26, R36 ;  /* 0x0000001a4424723c */ /* 0x000fe20000041824 */
[----:B------:R-:W-:Y:S01]  /*27e0*/  @!PT LDS RZ, [RZ] ;  /* 0x00000000fffff984 */ /* 0x000fe20000000800 */
[----:B------:R-:W-:Y:S01]  /*27f0*/  @!PT LDS RZ, [RZ] ;  /* 0x00000000fffff984 */ /* 0x000fe20000000800 */
[----:B------:R-:W-:Y:S01]  /*2800*/  @!PT LDS RZ, [RZ] ;  /* 0x00000000fffff984 */ /* 0x000fe20000000800 */
[----:B------:R2:W-:Y:S07]  /*2810*/  LDGSTS.E.BYPASS.128 [R24], [R20.64], !P0 ;  /* 0x0000000014187fae */ /* 0x0005ee000c101c48 */
[C---:B-1----:R-:W-:Y:S01]  /*2820*/  HMMA.16816.F32.BF16 R60, R52.reuse, R18, R60 ;  /* 0x00000012343c723c */ /* 0x042fe2000004183c */
[----:B------:R1:W-:Y:S06]  /*2830*/  LDGSTS.E.BYPASS.128 [R24+0x800], [R16.64], !P0 ;  /* 0x0080000010187fae */ /* 0x0003ec000c101c48 */
[C---:B------:R-:W-:Y:S01]  /*2840*/  IADD3 R18, P2, R11.reuse, R14, RZ ;  /* 0x0000000e0b127210 */ /* 0x040fe20007f5e0ff */
[----:B------:R-:W-:Y:S01]  /*2850*/  HMMA.16816.F32.BF16 R32, R52, R22, R32 ;  /* 0x000000163420723c */ /* 0x000fe20000041820 */
[----:B--2---:R-:W-:-:S03]  /*2860*/  IADD3 R20, P1, R11, R76, RZ ;  /* 0x0000004c0b147210 */ /* 0x004fc60007f3e0ff */
[----:B------:R-:W-:Y:S01]  /*2870*/  IMAD.X R19, R3, 0x1, R12, P2 ;  /* 0x0000000103137824 */ /* 0x000fe200010e060c */
[----:B-1----:R-:W-:Y:S01]  /*2880*/  IADD3 R16, P2, R11, R78, RZ ;  /* 0x0000004e0b107210 */ /* 0x002fe20007f5e0ff */
[C---:B------:R-:W-:Y:S02]  /*2890*/  IMAD.X R21, R3.reuse, 0x1, R15, P1 ;  /* 0x0000000103157824 */ /* 0x040fe400008e060f */
[----:B------:R-:W-:Y:S01]  /*28a0*/  HMMA.16816.F32.BF16 R64, R52, R26, R64 ;  /* 0x0000001a3440723c */ /* 0x000fe20000041840 */
[----:B------:R1:W-:Y:S01]  /*28b0*/  LDGSTS.E.BYPASS.128 [R24+0x1000], [R18.64], !P0 ;  /* 0x0100000012187fae */ /* 0x0003e2000c101c48 */
[----:B------:R-:W-:-:S03]  /*28c0*/  IMAD.X R17, R3, 0x1, R77, P2 ;  /* 0x0000000103117824 */ /* 0x000fc600010e064d */
[----:B------:R2:W-:Y:S03]  /*28d0*/  LDGSTS.E.BYPASS.128 [R24+0x1800], [R20.64], !P0 ;  /* 0x0180000014187fae */ /* 0x0005e6000c101c48 */
[----:B------:R-:W-:Y:S01]  /*28e0*/  HMMA.16816.F32.BF16 R56, R52, R42, R56 ;  /* 0x0000002a3438723c */ /* 0x000fe20000041838 */
[----:B------:R3:W-:Y:S01]  /*28f0*/  LDGSTS.E.BYPASS.128 [R24+0x2000], [R16.64], !P0 ;  /* 0x0200000010187fae */ /* 0x0007e2000c101c48 */
[----:B-1----:R-:W-:-:S06]  /*2900*/  IADD3 R18, P1, R11, R80, RZ ;  /* 0x000000500b127210 */ /* 0x002fcc0007f3e0ff */
[----:B------:R-:W-:Y:S01]  /*2910*/  HMMA.16816.F32.BF16 R48, R68, R42, R48 ;  /* 0x0000002a4430723c */ /* 0x000fe20000041830 */
[----:B--2---:R-:W-:Y:S01]  /*2920*/  IADD3 R20, P2, R11, R82, RZ ;  /* 0x000000520b147210 */ /* 0x004fe20007f5e0ff */
[----:B------:R-:W-:Y:S01]  /*2930*/  IMAD.X R19, R3, 0x1, R79, P1 ;  /* 0x0000000103137824 */ /* 0x000fe200008e064f */
[----:B---3--:R-:W-:-:S03]  /*2940*/  IADD3 R16, P1, R11, R84, RZ ;  /* 0x000000540b107210 */ /* 0x008fc60007f3e0ff */
[C---:B------:R-:W-:Y:S01]  /*2950*/  IMAD.X R21, R3.reuse, 0x1, R81, P2 ;  /* 0x0000000103157824 */ /* 0x040fe200010e0651 */
[----:B------:R1:W-:Y:S01]  /*2960*/  LDGSTS.E.BYPASS.128 [R24+0x2800], [R18.64], !P0 ;  /* 0x0280000012187fae */ /* 0x0003e2000c101c48 */
[----:B------:R-:W-:-:S03]  /*2970*/  IMAD.X R17, R3, 0x1, R83, P1 ;  /* 0x0000000103117824 */ /* 0x000fc600008e0653 */
[----:B------:R2:W-:Y:S04]  /*2980*/  LDGSTS.E.BYPASS.128 [R24+0x3000], [R20.64], !P0 ;  /* 0x0300000014187fae */ /* 0x0005e8000c101c48 */
[----:B------:R3:W-:Y:S01]  /*2990*/  LDGSTS.E.BYPASS.128 [R24+0x3800], [R16.64], !P0 ;  /* 0x0380000010187fae */ /* 0x0007e2000c101c48 */
[----:B-1----:R-:W-:-:S03]  /*29a0*/  IADD3 R18, P2, R11, R86, RZ ;  /* 0x000000560b127210 */ /* 0x002fc60007f5e0ff */
[----:B------:R-:W0:Y:S01]  /*29b0*/  LDGDEPBAR ;  /* 0x00000000000079af */ /* 0x000e220000000000 */
        /* <DEDUP_REMOVED lines=8> */
[C---:B-1----:R-:W-:Y:S02]  /*2a40*/  IADD3 R18, P1, R11.reuse, R92, RZ ;  /* 0x0000005c0b127210 */ /* 0x042fe40007f3e0ff */
[----:B--2---:R-:W-:-:S03]  /*2a50*/  IADD3 R20, P2, R11, R94, RZ ;  /* 0x0000005e0b147210 */ /* 0x004fc60007f5e0ff */
[----:B------:R-:W-:Y:S01]  /*2a60*/  IMAD.X R19, R3, 0x1, R91, P1 ;  /* 0x0000000103137824 */ /* 0x000fe200008e065b */
[C---:B------:R-:W-:Y:S02]  /*2a70*/  IADD3 R22, P1, R11.reuse, R96, RZ ;  /* 0x000000600b167210 */ /* 0x040fe40007f3e0ff */
[----:B---3--:R-:W-:Y:S01]  /*2a80*/  IADD3 R16, P3, R11, R98, RZ ;  /* 0x000000620b107210 */ /* 0x008fe20007f7e0ff */
[C---:B------:R-:W-:Y:S01]  /*2a90*/  IMAD.X R21, R3.reuse, 0x1, R93, P2 ;  /* 0x0000000103157824 */ /* 0x040fe200010e065d */
[----:B------:R1:W-:Y:S01]  /*2aa0*/  LDGSTS.E.BYPASS.128 [R24+0x11800], [R18.64], !P0 ;  /* 0x1180000012187fae */ /* 0x0003e2000c101c48 */
[C---:B------:R-:W-:Y:S01]  /*2ab0*/  IMAD.X R23, R3.reuse, 0x1, R95, P1 ;  /* 0x0000000103177824 */ /* 0x040fe200008e065f */
[----:B------:R-:W-:Y:S01]  /*2ac0*/  IADD3 R4, P1, R4, 0x1, RZ ;  /* 0x0000000104047810 */ /* 0x000fe20007f3e0ff */
[----:B------:R-:W-:Y:S01]  /*2ad0*/  IMAD.X R17, R3, 0x1, R97, P3 ;  /* 0x0000000103117824 */ /* 0x000fe200018e0661 */
[----:B------:R2:W-:Y:S03]  /*2ae0*/  LDGSTS.E.BYPASS.128 [R24+0x12000], [R20.64], !P0 ;  /* 0x1200000014187fae */ /* 0x0005e6000c101c48 */
[----:B------:R-:W-:Y:S01]  /*2af0*/  IMAD.X R5, RZ, RZ, R5, P1 ;  /* 0x000000ffff057224 */ /* 0x000fe200008e0605 */
[----:B------:R2:W-:Y:S01]  /*2b00*/  LDGSTS.E.BYPASS.128 [R24+0x12800], [R22.64], !P0 ;  /* 0x1280000016187fae */ /* 0x0005e2000c101c48 */
[----:B-1----:R-:W-:-:S03]  /*2b10*/  IADD3 R18, P2, R11, R100, RZ ;  /* 0x000000640b127210 */ /* 0x002fc60007f5e0ff */
[----:B------:R2:W-:Y:S02]  /*2b20*/  LDGSTS.E.BYPASS.128 [R24+0x13000], [R16.64], !P0 ;  /* 0x1300000010187fae */ /* 0x0005e4000c101c48 */
[----:B------:R-:W-:-:S05]  /*2b30*/  IMAD.X R19, R3, 0x1, R99, P2 ;  /* 0x0000000103137824 */ /* 0x000fca00010e0663 */
[----:B------:R2:W-:Y:S01]  /*2b40*/  LDGSTS.E.BYPASS.128 [R24+0x13800], [R18.64], !P0 ;  /* 0x1380000012187fae */ /* 0x0005e2000c101c48 */
[----:B------:R-:W-:-:S03]  /*2b50*/  IADD3 R11, P0, R11, 0x100, RZ ;  /* 0x000001000b0b7810 */ /* 0x000fc60007f1e0ff */
[----:B------:R-:W0:Y:S02]  /*2b60*/  LDGDEPBAR ;  /* 0x00000000000079af */ /* 0x000e240000000000 */
[----:B------:R-:W-:Y:S01]  /*2b70*/  IMAD.X R3, RZ, RZ, R3, P0 ;  /* 0x000000ffff037224 */ /* 0x000fe200000e0603 */
[----:B------:R-:W-:-:S04]  /*2b80*/  ISETP.NE.U32.AND P0, PT, R11, 0x2000, PT ;  /* 0x000020000b00780c */ /* 0x000fc80003f05070 */
[----:B------:R-:W-:-:S13]  /*2b90*/  ISETP.NE.AND.EX P0, PT, R3, RZ, PT, P0 ;  /* 0x000000ff0300720c */ /* 0x000fda0003f05300 */
[----:B--2---:R-:W-:Y:S05]  /*2ba0*/  @P0 BRA `(.L_x_0) ;  /* 0xfffff3c000000947 */ /* 0x004fea000383ffff */
[----:B------:R-:W1:Y:S01]  /*2bb0*/  S2R R124, SR_TID.X ;  /* 0x00000000007c7919 */ /* 0x000e620000002100 */
[----:B------:R-:W-:-:S04]  /*2bc0*/  DEPBAR.LE SB0, 0x0 ;  /* 0x000080000000791a */ /* 0x000fc80000000000 */
[----:B------:R-:W2:Y:S01]  /*2bd0*/  S2R R125, SR_TID.X ;  /* 0x00000000007d7919 */ /* 0x000ea20000002100 */
[----:B------:R-:W-:Y:S01]  /*2be0*/  F2FP.BF16.PACK_AB R65, R65, R64 ;  /* 0x000000404141723e */ /* 0x000fe200000010ff */
[----:B------:R-:W-:Y:S01]  /*2bf0*/  IMAD.MOV.U32 R24, RZ, RZ, 0x2 ;  /* 0x00000002ff187424 */ /* 0x000fe200078e00ff */
[----:B------:R-:W-:Y:S02]  /*2c00*/  F2FP.BF16.PACK_AB R66, R67, R66 ;  /* 0x000000424342723e */ /* 0x000fe400000010ff */
[----:B------:R-:W-:Y:S02]  /*2c10*/  F2FP.BF16.PACK_AB R61, R61, R60 ;  /* 0x0000003c3d3d723e */ /* 0x000fe400000010ff */
[----:B------:R-:W-:Y:S02]  /*2c20*/  F2FP.BF16.PACK_AB R62, R63, R62 ;  /* 0x0000003e3f3e723e */ /* 0x000fe400000010ff */
[----:B------:R-:W-:Y:S02]  /*2c30*/  F2FP.BF16.PACK_AB R57, R57, R56 ;  /* 0x000000383939723e */ /* 0x000fe400000010ff */
[----:B------:R-:W-:-:S02]  /*2c40*/  F2FP.BF16.PACK_AB R58, R59, R58 ;  /* 0x0000003a3b3a723e */ /* 0x000fc400000010ff */
[----:B------:R-:W-:Y:S02]  /*2c50*/  F2FP.BF16.PACK_AB R33, R33, R32 ;  /* 0x000000202121723e */ /* 0x000fe400000010ff */
[----:B------:R-:W-:Y:S02]  /*2c60*/  F2FP.BF16.PACK_AB R34, R35, R34 ;  /* 0x000000222322723e */ /* 0x000fe400000010ff */
[----:B------:R-:W-:Y:S01]  /*2c70*/  F2FP.BF16.PACK_AB R37, R37, R36 ;  /* 0x000000242525723e */ /* 0x000fe200000010ff */
[C---:B-1----:R-:W-:Y:S01]  /*2c80*/  IMAD.SHL.U32 R2, R124.reuse, 0x10, RZ ;  /* 0x000000107c027824 */ /* 0x042fe200078e00ff */
[----:B------:R-:W-:Y:S01]  /*2c90*/  F2FP.BF16.PACK_AB R38, R39, R38 ;  /* 0x000000262726723e */ /* 0x000fe200000010ff */
[C---:B------:R-:W-:Y:S01]  /*2ca0*/  IMAD.SHL.U32 R0, R124.reuse, 0x2, RZ ;  /* 0x000000027c007824 */ /* 0x040fe200078e00ff */
[----:B------:R-:W-:Y:S01]  /*2cb0*/  F2FP.BF16.PACK_AB R45, R45, R44 ;  /* 0x0000002c2d2d723e */ /* 0x000fe200000010ff */
[----:B------:R-:W-:Y:S01]  /*2cc0*/  IMAD.SHL.U32 R123, R124, 0x8, RZ ;  /* 0x000000087c7b7824 */ /* 0x000fe200078e00ff */
[----:B------:R-:W-:-:S02]  /*2cd0*/  LOP3.LUT R3, R2, 0xc0, RZ, 0xc0, !PT ;  /* 0x000000c002037812 */ /* 0x000fc400078ec0ff */
[----:B--2---:R-:W-:Y:S02]  /*2ce0*/  SHF.R.U32.HI R125, RZ, 0x2, R125 ;  /* 0x00000002ff7d7819 */ /* 0x004fe4000001167d */
[----:B------:R-:W-:Y:S02]  /*2cf0*/  LOP3.LUT R3, R3, 0x6, R0, 0xf8, !PT ;  /* 0x0000000603037812 */ /* 0x000fe400078ef800 */
[----:B------:R-:W-:Y:S02]  /*2d00*/  LOP3.LUT R4, R123, 0x3f8, RZ, 0xc0, !PT ;  /* 0x000003f87b047812 */ /* 0x000fe400078ec0ff */
[----:B------:R-:W-:Y:S02]  /*2d10*/  LOP3.LUT R3, R3, 0x500, R2, 0xf8, !PT ;  /* 0x0000050003037812 */ /* 0x000fe400078ef802 */
[----:B------:R-:W-:Y:S02]  /*2d20*/  LOP3.LUT R0, R4, 0x400, RZ, 0xfc, !PT ;  /* 0x0000040004007812 */ /* 0x000fe400078efcff */
[----:B------:R-:W-:-:S02]  /*2d30*/  LOP3.LUT R2, R3, 0x200, RZ, 0xfc, !PT ;  /* 0x0000020003027812 */ /* 0x000fc400078efcff */
[----:B------:R-:W-:Y:S02]  /*2d40*/  SHF.R.U32.HI R6, RZ, 0x2, R0 ;  /* 0x00000002ff067819 */ /* 0x000fe40000011600 */
[----:B------:R-:W-:Y:S02]  /*2d50*/  LOP3.LUT R0, R3, 0x8, R125, 0xf8, !PT ;  /* 0x0000000803007812 */ /* 0x000fe400078ef87d */
[----:B------:R-:W-:Y:S02]  /*2d60*/  SHF.R.U32.HI R5, RZ, 0x2, R123 ;  /* 0x00000002ff057819 */ /* 0x000fe4000001167b */
[----:B------:R-:W-:Y:S02]  /*2d70*/  SHF.R.U32.HI R3, RZ, 0x2, R3 ;  /* 0x00000002ff037819 */ /* 0x000fe40000011603 */
[----:B------:R-:W-:Y:S02]  /*2d80*/  SHF.R.U32.HI R2, RZ, 0x2, R2 ;  /* 0x00000002ff027819 */ /* 0x000fe40000011602 */
[----:B------:R-:W-:-:S02]  /*2d90*/  LOP3.LUT R7, R5, 0xf0, RZ, 0xc0, !PT ;  /* 0x000000f005077812 */ /* 0x000fc400078ec0ff */
[----:B------:R-:W-:Y:S02]  /*2da0*/  LOP3.LUT R3, R3, 0x170, RZ, 0xc0, !PT ;  /* 0x0000017003037812 */ /* 0x000fe400078ec0ff */
[----:B------:R-:W-:Y:S01]  /*2db0*/  LOP3.LUT R5, R2, 0x1f0, RZ, 0xc0, !PT ;  /* 0x000001f002057812 */ /* 0x000fe200078ec0ff */
[----:B------:R-:W-:Y:S01]  /*2dc0*/  IMAD R14, R4, 0x2, R7 ;  /* 0x00000002040e7824 */ /* 0x000fe200078e0207 */
[----:B------:R-:W-:Y:S01]  /*2dd0*/  BAR.SYNC.DEFER_BLOCKING 0x0 ;  /* 0x0000000000007b1d */ /* 0x000fe20000010000 */
[----:B------:R-:W-:Y:S01]  /*2de0*/  IMAD R12, R0, 0x2, R3 ;  /* 0x00000002000c7824 */ /* 0x000fe200078e0203 */
[----:B------:R-:W-:Y:S01]  /*2df0*/  LOP3.LUT R9, R6, 0x1f0, RZ, 0xc0, !PT ;  /* 0x000001f006097812 */ /* 0x000fe200078ec0ff */
[----:B------:R-:W-:Y:S01]  /*2e00*/  IMAD R13, R0, 0x2, R5 ;  /* 0x00000002000d7824 */ /* 0x000fe200078e0205 */
[----:B------:R-:W-:Y:S02]  /*2e10*/  F2FP.BF16.PACK_AB R46, R47, R46 ;  /* 0x0000002e2f2e723e */ /* 0x000fe400000010ff */
[----:B------:R-:W-:Y:S01]  /*2e20*/  F2FP.BF16.PACK_AB R49, R49, R48 ;  /* 0x000000303131723e */ /* 0x000fe200000010ff */
[----:B------:R-:W-:Y:S01]  /*2e30*/  IMAD R16, R4, 0x2, R9 ;  /* 0x0000000204107824 */ /* 0x000fe200078e0209 */
[----:B------:R-:W-:-:S02]  /*2e40*/  F2FP.BF16.PACK_AB R50, R51, R50 ;  /* 0x000000323332723e */ /* 0x000fc400000010ff */
[----:B------:R-:W-:Y:S02]  /*2e50*/  F2FP.BF16.PACK_AB R73, R73, R72 ;  /* 0x000000484949723e */ /* 0x000fe400000010ff */
[----:B------:R-:W-:Y:S02]  /*2e60*/  F2FP.BF16.PACK_AB R74, R75, R74 ;  /* 0x0000004a4b4a723e */ /* 0x000fe400000010ff */
[----:B------:R-:W-:Y:S02]  /*2e70*/  SHF.R.U32.HI R3, RZ, 0x3, R124 ;  /* 0x00000003ff037819 */ /* 0x000fe4000001167c */
[----:B------:R-:W-:Y:S02]  /*2e80*/  LOP3.LUT R121, R121, 0x38, R123, 0xf8, !PT ;  /* 0x0000003879797812 */ /* 0x000fe400078ef87b */
[----:B------:R-:W-:Y:S02]  /*2e90*/  SGXT.U32 R3, R3, 0x4 ;  /* 0x000000040303781a */ /* 0x000fe40000000000 */
[----:B------:R-:W-:-:S02]  /*2ea0*/  ISETP.GE.AND P0, PT, R121, 0x2800, PT ;  /* 0x000028007900780c */ /* 0x000fc40003f06270 */
[----:B------:R-:W-:Y:S01]  /*2eb0*/  LOP3.LUT R122, R3, R122, RZ, 0xfc, !PT ;  /* 0x0000007a037a7212 */ /* 0x000fe200078efcff */
[----:B------:R-:W-:Y:S03]  /*2ec0*/  STS [R12], R65 ;  /* 0x000000410c007388 */ /* 0x000fe60000000800 */
[C---:B------:R-:W-:Y:S01]  /*2ed0*/  LOP3.LUT R2, R122.reuse, 0x10, RZ, 0xfc, !PT ;  /* 0x000000107a027812 */ /* 0x040fe200078efcff */
[C---:B------:R-:W-:Y:S01]  /*2ee0*/  IMAD R121, R122.reuse, 0x2800, R121 ;  /* 0x000028007a797824 */ /* 0x040fe200078e0279 */
[----:B------:R-:W-:Y:S01]  /*2ef0*/  STS [R13+0x400], R66 ;  /* 0x000400420d007388 */ /* 0x000fe20000000800 */
[C---:B------:R-:W-:Y:S02]  /*2f00*/  LOP3.LUT R0, R122.reuse, 0x20, RZ, 0xfc, !PT ;  /* 0x000000207a007812 */ /* 0x040fe400078efcff */
[C---:B------:R-:W-:Y:S01]  /*2f10*/  ISETP.LT.AND P1, PT, R122.reuse, 0x200, !P0 ;  /* 0x000002007a00780c */ /* 0x040fe20004721270 */
[----:B------:R-:W-:Y:S01]  /*2f20*/  STS [R12+0x20], R61 ;  /* 0x0000203d0c007388 */ /* 0x000fe20000000800 */
[----:B------:R-:W-:-:S02]  /*2f30*/  LOP3.LUT R122, R122, 0x30, RZ, 0xfc, !PT ;  /* 0x000000307a7a7812 */ /* 0x000fc400078efcff */
[----:B------:R-:W-:Y:S01]  /*2f40*/  ISETP.LT.AND P2, PT, R2, 0x200, !P0 ;  /* 0x000002000200780c */ /* 0x000fe20004741270 */
[----:B------:R-:W-:Y:S01]  /*2f50*/  STS [R13+0x420], R62 ;  /* 0x0004203e0d007388 */ /* 0x000fe20000000800 */
[----:B------:R-:W-:Y:S01]  /*2f60*/  ISETP.LT.AND P3, PT, R0, 0x200, !P0 ;  /* 0x000002000000780c */ /* 0x000fe20004761270 */
[C---:B------:R-:W-:Y:S01]  /*2f70*/  IMAD.WIDE R2, R121.reuse, R24, c[0x0][0x170] ;  /* 0x00005c0079027625 */ /* 0x040fe200078e0218 */
[----:B------:R-:W-:Y:S01]  /*2f80*/  ISETP.LT.AND P0, PT, R122, 0x200, !P0 ;  /* 0x000002007a00780c */ /* 0x000fe20004701270 */
[----:B------:R-:W-:Y:S04]  /*2f90*/  STS [R12+0x40], R57 ;  /* 0x000040390c007388 */ /* 0x000fe80000000800 */
[----:B------:R-:W-:Y:S04]  /*2fa0*/  STS [R13+0x440], R58 ;  /* 0x0004403a0d007388 */ /* 0x000fe80000000800 */
[----:B------:R-:W-:Y:S04]  /*2fb0*/  STS [R12+0x60], R33 ;  /* 0x000060210c007388 */ /* 0x000fe80000000800 */
[----:B------:R-:W-:Y:S04]  /*2fc0*/  STS [R13+0x460], R34 ;  /* 0x000460220d007388 */ /* 0x000fe80000000800 */
[----:B------:R-:W-:Y:S06]  /*2fd0*/  BAR.SYNC.DEFER_BLOCKING 0x0 ;  /* 0x0000000000007b1d */ /* 0x000fec0000010000 */
[----:B------:R-:W1:Y:S04]  /*2fe0*/  LDS.128 R4, [R14] ;  /* 0x000000000e047984 */ /* 0x000e680000000c00 */
[----:B------:R-:W2:Y:S04]  /*2ff0*/  LDS.128 R8, [R16+0x800] ;  /* 0x0008000010087984 */ /* 0x000ea80000000c00 */
[----:B------:R-:W-:Y:S06]  /*3000*/  BAR.SYNC.DEFER_BLOCKING 0x0 ;  /* 0x0000000000007b1d */ /* 0x000fec0000010000 */
[----:B------:R-:W-:Y:S04]  /*3010*/  STS [R12], R37 ;  /* 0x000000250c007388 */ /* 0x000fe80000000800 */
[----:B------:R-:W-:Y:S04]  /*3020*/  STS [R13+0x400], R38 ;  /* 0x000400260d007388 */ /* 0x000fe80000000800 */
[----:B------:R-:W-:Y:S04]  /*3030*/  STS [R12+0x20], R45 ;  /* 0x0000202d0c007388 */ /* 0x000fe80000000800 */
[----:B------:R-:W-:Y:S04]  /*3040*/  STS [R13+0x420], R46 ;  /* 0x0004202e0d007388 */ /* 0x000fe80000000800 */
[----:B------:R-:W-:Y:S04]  /*3050*/  STS [R12+0x40], R49 ;  /* 0x000040310c007388 */ /* 0x000fe80000000800 */
[----:B------:R-:W-:Y:S04]  /*3060*/  STS [R13+0x440], R50 ;  /* 0x000440320d007388 */ /* 0x000fe80000000800 */
[----:B------:R3:W-:Y:S04]  /*3070*/  STS [R12+0x60], R73 ;  /* 0x000060490c007388 */ /* 0x0007e80000000800 */
[----:B------:R4:W-:Y:S04]  /*3080*/  STS [R13+0x460], R74 ;  /* 0x0004604a0d007388 */ /* 0x0009e80000000800 */
[----:B------:R-:W-:Y:S01]  /*3090*/  BAR.SYNC.DEFER_BLOCKING 0x0 ;  /* 0x0000000000007b1d */ /* 0x000fe20000010000 */
[----:B---3--:R-:W-:-:S05]  /*30a0*/  IADD3 R12, R121, 0x28000, RZ ;  /* 0x00028000790c7810 */ /* 0x008fca0007ffe0ff */
[----:B----4-:R-:W-:Y:S01]  /*30b0*/  IMAD.WIDE R12, R12, R24, c[0x0][0x170] ;  /* 0x00005c000c0c7625 */ /* 0x010fe200078e0218 */
[----:B------:R3:W4:Y:S04]  /*30c0*/  LDS.128 R20, [R14] ;  /* 0x000000000e147984 */ /* 0x0007280000000c00 */
[----:B-1----:R1:W-:Y:S01]  /*30d0*/  @P1 STG.E.128 [R2.64], R4 ;  /* 0x0000000402001986 */ /* 0x0023e2000c101d08 */
[----:B---3--:R-:W-:-:S03]  /*30e0*/  IADD3 R14, R121, 0x50000, RZ ;  /* 0x00050000790e7810 */ /* 0x008fc60007ffe0ff */
[----:B--2---:R1:W-:Y:S02]  /*30f0*/  @P2 STG.E.128 [R12.64], R8 ;  /* 0x000000080c002986 */ /* 0x0043e4000c101d08 */
[----:B------:R-:W-:-:S05]  /*3100*/  IMAD.WIDE R14, R14, R24, c[0x0][0x170] ;  /* 0x00005c000e0e7625 */ /* 0x000fca00078e0218 */
[----:B----4-:R1:W-:Y:S01]  /*3110*/  @P3 STG.E.128 [R14.64], R20 ;  /* 0x000000140e003986 */ /* 0x0103e2000c101d08 */
[----:B------:R-:W-:Y:S05]  /*3120*/  @!P0 EXIT ;  /* 0x000000000000894d */ /* 0x000fea0003800000 */
[----:B------:R-:W2:Y:S01]  /*3130*/  LDS.128 R16, [R16+0x800] ;  /* 0x0008000010107984 */ /* 0x000ea20000000c00 */
[----:B-1----:R-:W-:-:S05]  /*3140*/  IADD3 R2, R121, 0x78000, RZ ;  /* 0x0007800079027810 */ /* 0x002fca0007ffe0ff */
[----:B------:R-:W-:-:S05]  /*3150*/  IMAD.WIDE R2, R2, R24, c[0x0][0x170] ;  /* 0x00005c0002027625 */ /* 0x000fca00078e0218 */
[----:B--2---:R-:W-:Y:S01]  /*3160*/  STG.E.128 [R2.64], R16 ;  /* 0x0000001002007986 */ /* 0x004fe2000c101d08 */
[----:B------:R-:W-:Y:S05]  /*3170*/  EXIT ;  /* 0x000000000000794d */ /* 0x000fea0003800000 */
.L_x_1:
[----:B------:R-:W-:-:S00]  /*3180*/  BRA `(.L_x_1) ;  /* 0xfffffff000007947 */ /* 0x000fc0000383ffff */
[----:B------:R-:W-:-:S00]  /*3190*/  NOP ;  /* 0x0000000000007918 */ /* 0x000fc00000000000 */
        /* <DEDUP_REMOVED lines=14> */
.L_x_2:


//--------------------- .nv.shared.triton_mm      --------------------------
	.section	.nv.shared.triton_mm,"aw",@nobits
	.sectionflags	@""
	.align	16
